	.target	sm_90a

	.elftype	@"ET_EXEC"


//--------------------- .note.nv.tkinfo           --------------------------
	.section	.note.nv.tkinfo,"",@"SHT_NOTE"
	.sectionflags	@"SHF_NOTE_NV_TKINFO"
	.tkinfo
        /*0018*/ 	.word	0x00000002
        /*0030*/ 	.string	""
        /*0030*/ 	.string	"ptxas"
        /*0030*/ 	.string	"Cuda compilation tools, release 13.0, V13.0.88"
        /*0030*/ 	.string	"Build cuda_13.0.r13.0/compiler.36424714_0"
        /*0030*/ 	.string	"-v  -suppress-debug-info  -lineinfo  -arch sm_90a "



//--------------------- .note.nv.cuinfo           --------------------------
	.section	.note.nv.cuinfo,"",@"SHT_NOTE"
	.sectionflags	@"SHF_NOTE_NV_CUINFO"
        /*0018*/ 	.short	0x0002
        /*001a*/ 	.short	0x005a
        /*001c*/ 	.short	0x0082
	.zero		2


//--------------------- .nv.info                  --------------------------
	.section	.nv.info,"",@"SHT_CUDA_INFO"
	.align	4


	//----- nvinfo : EIATTR_REGCOUNT
	.align		4
        /*0000*/ 	.byte	0x04, 0x2f
        /*0002*/ 	.short	(.L_1 - .L_0)
	.align		4
.L_0:
        /*0004*/ 	.word	index@(gluon_wgmma)
        /*0008*/ 	.word	0x0000005a


	//----- nvinfo : EIATTR_FRAME_SIZE
	.align		4
.L_1:
        /*000c*/ 	.byte	0x04, 0x11
        /*000e*/ 	.short	(.L_3 - .L_2)
	.align		4
.L_2:
        /*0010*/ 	.word	index@(gluon_wgmma)
        /*0014*/ 	.word	0x00000000


	//----- nvinfo : EIATTR_MIN_STACK_SIZE
	.align		4
.L_3:
        /*0018*/ 	.byte	0x04, 0x12
        /*001a*/ 	.short	(.L_5 - .L_4)
	.align		4
.L_4:
        /*001c*/ 	.word	index@(gluon_wgmma)
        /*0020*/ 	.word	0x00000000
.L_5:


//--------------------- .nv.compat                --------------------------
	.section	.nv.compat,"",@"SHT_CUDA_COMPAT_INFO"
	.align	4
        /*0000*/ 	.byte	0x02, 0x09, 0x01, 0x00, 0x02, 0x02, 0x04, 0x00, 0x02, 0x05, 0x05, 0x00, 0x03, 0x07, 0x01, 0x01
        /*0010*/ 	.byte	0x02, 0x03, 0x03, 0x00, 0x02, 0x06, 0x01, 0x00, 0x04, 0x0b, 0x08, 0x00, 0x00, 0x00, 0x00, 0x00
        /*0020*/ 	.byte	0x00, 0x00, 0x00, 0x00


//--------------------- .nv.info.gluon_wgmma      --------------------------
	.section	.nv.info.gluon_wgmma,"",@"SHT_CUDA_INFO"
	.sectionflags	@""
	.align	4


	//----- nvinfo : EIATTR_CUDA_API_VERSION
	.align		4
        /*0000*/ 	.byte	0x04, 0x37
        /*0002*/ 	.short	(.L_7 - .L_6)
.L_6:
        /*0004*/ 	.word	0x00000082


	//----- nvinfo : EIATTR_KPARAM_INFO
	.align		4
.L_7:
        /*0008*/ 	.byte	0x04, 0x17
        /*000a*/ 	.short	(.L_9 - .L_8)
.L_8:
        /*000c*/ 	.word	0x00000000
        /*0010*/ 	.short	0x000a
        /*0012*/ 	.short	0x0048
        /*0014*/ 	.byte	0x00, 0xf4, 0x21, 0x00


	//----- nvinfo : EIATTR_KPARAM_INFO
	.align		4
.L_9:
        /*0018*/ 	.byte	0x04, 0x17
        /*001a*/ 	.short	(.L_11 - .L_10)
.L_10:
        /*001c*/ 	.word	0x00000000
        /*0020*/ 	.short	0x0009
        /*0022*/ 	.short	0x0040
        /*0024*/ 	.byte	0x00, 0xf4, 0x21, 0x00


	//----- nvinfo : EIATTR_KPARAM_INFO
	.align		4
.L_11:
        /*0028*/ 	.byte	0x04, 0x17
        /*002a*/ 	.short	(.L_13 - .L_12)
.L_12:
        /*002c*/ 	.word	0x00000000
        /*0030*/ 	.short	0x0008
        /*0032*/ 	.short	0x0038
        /*0034*/ 	.byte	0x00, 0xf0, 0x21, 0x00


	//----- nvinfo : EIATTR_KPARAM_INFO
	.align		4
.L_13:
        /*0038*/ 	.byte	0x04, 0x17
        /*003a*/ 	.short	(.L_15 - .L_14)
.L_14:
        /*003c*/ 	.word	0x00000000
        /*0040*/ 	.short	0x0007
        /*0042*/ 	.short	0x0030
        /*0044*/ 	.byte	0x00, 0xf0, 0x21, 0x00


	//----- nvinfo : EIATTR_KPARAM_INFO
	.align		4
.L_15:
        /*0048*/ 	.byte	0x04, 0x17
        /*004a*/ 	.short	(.L_17 - .L_16)
.L_16:
        /*004c*/ 	.word	0x00000000
        /*0050*/ 	.short	0x0006
        /*0052*/ 	.short	0x0028
        /*0054*/ 	.byte	0x00, 0xf0, 0x21, 0x00


	//----- nvinfo : EIATTR_KPARAM_INFO
	.align		4
.L_17:
        /*0058*/ 	.byte	0x04, 0x17
        /*005a*/ 	.short	(.L_19 - .L_18)
.L_18:
        /*005c*/ 	.word	0x00000000
        /*0060*/ 	.short	0x0005
        /*0062*/ 	.short	0x0020
        /*0064*/ 	.byte	0x00, 0xf0, 0x11, 0x00


	//----- nvinfo : EIATTR_KPARAM_INFO
	.align		4
.L_19:
        /*0068*/ 	.byte	0x04, 0x17
        /*006a*/ 	.short	(.L_21 - .L_20)
.L_20:
        /*006c*/ 	.word	0x00000000
        /*0070*/ 	.short	0x0004
        /*0072*/ 	.short	0x001c
        /*0074*/ 	.byte	0x00, 0xf0, 0x11, 0x00


	//----- nvinfo : EIATTR_KPARAM_INFO
	.align		4
.L_21:
        /*0078*/ 	.byte	0x04, 0x17
        /*007a*/ 	.short	(.L_23 - .L_22)
.L_22:
        /*007c*/ 	.word	0x00000000
        /*0080*/ 	.short	0x0003
        /*0082*/ 	.short	0x0018
        /*0084*/ 	.byte	0x00, 0xf0, 0x11, 0x00


	//----- nvinfo : EIATTR_KPARAM_INFO
	.align		4
.L_23:
        /*0088*/ 	.byte	0x04, 0x17
        /*008a*/ 	.short	(.L_25 - .L_24)
.L_24:
        /*008c*/ 	.word	0x00000000
        /*0090*/ 	.short	0x0002
        /*0092*/ 	.short	0x0010
        /*0094*/ 	.byte	0x00, 0xf4, 0x21, 0x00


	//----- nvinfo : EIATTR_KPARAM_INFO
	.align		4
.L_25:
        /*0098*/ 	.byte	0x04, 0x17
        /*009a*/ 	.short	(.L_27 - .L_26)
.L_26:
        /*009c*/ 	.word	0x00000000
        /*00a0*/ 	.short	0x0001
        /*00a2*/ 	.short	0x0008
        /*00a4*/ 	.byte	0x00, 0xf4, 0x21, 0x00


	//----- nvinfo : EIATTR_KPARAM_INFO
	.align		4
.L_27:
        /*00a8*/ 	.byte	0x04, 0x17
        /*00aa*/ 	.short	(.L_29 - .L_28)
.L_28:
        /*00ac*/ 	.word	0x00000000
        /*00b0*/ 	.short	0x0000
        /*00b2*/ 	.short	0x0000
        /*00b4*/ 	.byte	0x00, 0xf4, 0x21, 0x00


	//----- nvinfo : EIATTR_SPARSE_MMA_MASK
	.align		4
.L_29:
        /*00b8*/ 	.byte	0x03, 0x50
        /*00ba*/ 	.short	0x0000


	//----- nvinfo : EIATTR_MAXREG_COUNT
	.align		4
        /*00bc*/ 	.byte	0x03, 0x1b
        /*00be*/ 	.short	0x00ff


	//----- nvinfo : EIATTR_NUM_BARRIERS
	.align		4
        /*00c0*/ 	.byte	0x02, 0x4c
        /*00c2*/ 	.byte	0x01
	.zero		1


	//----- nvinfo : EIATTR_MERCURY_ISA_VERSION
	.align		4
        /*00c4*/ 	.byte	0x03, 0x5f
        /*00c6*/ 	.short	0x0101


	//----- nvinfo : EIATTR_INT_WARP_WIDE_INSTR_OFFSETS
	.align		4
        /*00c8*/ 	.byte	0x04, 0x31
        /*00ca*/ 	.short	(.L_31 - .L_30)


	//   ....[0]....
.L_30:
        /*00cc*/ 	.word	0x00001380


	//   ....[1]....
        /*00d0*/ 	.word	0x000013a0


	//   ....[2]....
        /*00d4*/ 	.word	0x000013b0


	//   ....[3]....
        /*00d8*/ 	.word	0x00001490


	//   ....[4]....
        /*00dc*/ 	.word	0x00001840


	//   ....[5]....
        /*00e0*/ 	.word	0x00001850


	//   ....[6]....
        /*00e4*/ 	.word	0x000018c0


	//   ....[7]....
        /*00e8*/ 	.word	0x000018d0


	//   ....[8]....
        /*00ec*/ 	.word	0x00001d50


	//   ....[9]....
        /*00f0*/ 	.word	0x00001d70


	//----- nvinfo : EIATTR_COOP_GROUP_MASK_REGIDS
	.align		4
.L_31:
        /*00f4*/ 	.byte	0x04, 0x29
        /*00f6*/ 	.short	(.L_33 - .L_32)


	//   ....[0]....
.L_32:
        /*00f8*/ 	.word	0xffffffff


	//   ....[1]....
        /*00fc*/ 	.word	0xffffffff


	//   ....[2]....
        /*0100*/ 	.word	0xffffffff


	//----- nvinfo : EIATTR_COOP_GROUP_INSTR_OFFSETS
	.align		4
.L_33:
        /*0104*/ 	.byte	0x04, 0x28
        /*0106*/ 	.short	(.L_35 - .L_34)


	//   ....[0]....
.L_34:
        /*0108*/ 	.word	0x00000140


	//   ....[1]....
        /*010c*/ 	.word	0x000006e0


	//   ....[2]....
        /*0110*/ 	.word	0x00000cb0


	//----- nvinfo : EIATTR_MBARRIER_INSTR_OFFSETS
	.align		4
.L_35:
        /*0114*/ 	.byte	0x04, 0x39
        /*0116*/ 	.short	(.L_37 - .L_36)


	//   ....[0]....
.L_36:
        /*0118*/ 	.word	0x000014f0
        /*011c*/ 	.word	0x000000ff
        /*0120*/ 	.word	0x0000c000
        /*0124*/ 	.short	0x0100
        /*0126*/ 	.byte	0x0c
	.zero		1


	//   ....[1]....
        /*0128*/ 	.word	0x00001510
        /*012c*/ 	.word	0x000000ff
        /*0130*/ 	.word	0x0000c008
        /*0134*/ 	.short	0x0100
        /*0136*/ 	.byte	0x0c
	.zero		1


	//   ....[2]....
        /*0138*/ 	.word	0x00001540
        /*013c*/ 	.word	0x000000ff
        /*0140*/ 	.word	0x0000c010
        /*0144*/ 	.short	0x0100
        /*0146*/ 	.byte	0x0c
	.zero		1


	//   ....[3]....
        /*0148*/ 	.word	0x00001980
        /*014c*/ 	.word	0x000000ff
        /*0150*/ 	.word	0x0000c000
        /*0154*/ 	.short	0x010a
        /*0156*/ 	.byte	0x14
	.zero		1


	//   ....[4]....
        /*0158*/ 	.word	0x00001cc0
        /*015c*/ 	.word	0x000000ff
        /*0160*/ 	.word	0x0000c000
        /*0164*/ 	.short	0x0108
        /*0166*/ 	.byte	0x0c
	.zero		1


	//   ....[5]....
        /*0168*/ 	.word	0x00001de0
        /*016c*/ 	.word	0x000000ff
        /*0170*/ 	.word	0x0000c008
        /*0174*/ 	.short	0x0108
        /*0176*/ 	.byte	0x0c
	.zero		1


	//   ....[6]....
        /*0178*/ 	.word	0x00001ec0
        /*017c*/ 	.word	0x000000ff
        /*0180*/ 	.word	0x0000c010
        /*0184*/ 	.short	0x0108
        /*0186*/ 	.byte	0x0c
	.zero		1


	//   ....[7]....
        /*0188*/ 	.word	0x000021d0
        /*018c*/ 	.word	0x000000ff
        /*0190*/ 	.word	0x0000c000
        /*0194*/ 	.short	0x010a
        /*0196*/ 	.byte	0x14
	.zero		1


	//----- nvinfo : EIATTR_NUM_MBARRIERS
	.align		4
.L_37:
        /*0198*/ 	.byte	0x03, 0x38
        /*019a*/ 	.short	0x0003


	//----- nvinfo : EIATTR_EXIT_INSTR_OFFSETS
	.align		4
        /*019c*/ 	.byte	0x04, 0x1c
        /*019e*/ 	.short	(.L_39 - .L_38)


	//   ....[0]....
.L_38:
        /*01a0*/ 	.word	0x000021c0


	//----- nvinfo : EIATTR_REQNTID
	.align		4
.L_39:
        /*01a4*/ 	.byte	0x04, 0x10
        /*01a6*/ 	.short	(.L_41 - .L_40)
.L_40:
        /*01a8*/ 	.word	0x00000100
        /*01ac*/ 	.word	0x00000001
        /*01b0*/ 	.word	0x00000001


	//----- nvinfo : EIATTR_CRS_STACK_SIZE
	.align		4
.L_41:
        /*01b4*/ 	.byte	0x04, 0x1e
        /*01b6*/ 	.short	(.L_43 - .L_42)
.L_42:
        /*01b8*/ 	.word	0x00000000


	//----- nvinfo : EIATTR_CBANK_PARAM_SIZE
	.align		4
.L_43:
        /*01bc*/ 	.byte	0x03, 0x19
        /*01be*/ 	.short	0x0050


	//----- nvinfo : EIATTR_PARAM_CBANK
	.align		4
        /*01c0*/ 	.byte	0x04, 0x0a
        /*01c2*/ 	.short	(.L_45 - .L_44)
	.align		4
.L_44:
        /*01c4*/ 	.word	index@(.nv.constant0.gluon_wgmma)
        /*01c8*/ 	.short	0x0210
        /*01ca*/ 	.short	0x0050


	//----- nvinfo : EIATTR_SW_WAR
	.align		4
.L_45:
        /*01cc*/ 	.byte	0x04, 0x36
        /*01ce*/ 	.short	(.L_47 - .L_46)
.L_46:
        /*01d0*/ 	.word	0x00000008
.L_47:


//--------------------- .nv.callgraph             --------------------------
	.section	.nv.callgraph,"",@"SHT_CUDA_CALLGRAPH"
	.align	4
	.sectionentsize	8
	.align		4
        /*0000*/ 	.word	0x00000000
	.align		4
        /*0004*/ 	.word	0xffffffff
	.align		4
        /*0008*/ 	.word	0x00000000
	.align		4
        /*000c*/ 	.word	0xfffffffe
	.align		4
        /*0010*/ 	.word	0x00000000
	.align		4
        /*0014*/ 	.word	0xfffffffd
	.align		4
        /*0018*/ 	.word	0x00000000
	.align		4
        /*001c*/ 	.word	0xfffffffc


//--------------------- .text.gluon_wgmma         --------------------------
	.section	.text.gluon_wgmma,"ax",@progbits
	.align	128
        .global         gluon_wgmma
        .type           gluon_wgmma,@function
        .size           gluon_wgmma,(.L_x_53 - gluon_wgmma)
        .other          gluon_wgmma,@"STO_CUDA_ENTRY STV_DEFAULT"
gluon_wgmma:
.text.gluon_wgmma:
[----:B------:R-:W-:Y:S01]  /*0000*/  LDC R1, c[0x0][0x28] ;  /* 0x00000a00ff017b82 */ /* 0x000fe20000000800 */
[----:B------:R-:W1:Y:S07]  /*0010*/  S2R R0, SR_TID.X ;  /* 0x0000000000007919 */ /* 0x000e6e0000002100 */
[----:B------:R-:W2:Y:S01]  /*0020*/  S2UR UR4, SR_CgaCtaId ;  /* 0x00000000000479c3 */ /* 0x000ea20000008800 */
[----:B------:R-:W-:Y:S01]  /*0030*/  UMOV UR12, 0x400 ;  /* 0x00000400000c7882 */ /* 0x000fe20000000000 */
[----:B------:R-:W-:Y:S01]  /*0040*/  ULDC UR6, c[0x0][0xc] ;  /* 0x0000030000067ab9 */ /* 0x000fe20000000800 */
[----:B------:R-:W-:Y:S01]  /*0050*/  ULDC.64 UR28, c[0x0][0x250] ;  /* 0x00009400001c7ab9 */ /* 0x000fe20000000a00 */
[----:B------:R-:W-:Y:S04]  /*0060*/  BSSY B0, `(.L_x_0) ;  /* 0x000001e000007945 */ /* 0x000fe80003800000 */
[----:B------:R-:W3:Y:S08]  /*0070*/  LDC R12, c[0x0][0x230] ;  /* 0x00008c00ff0c7b82 */ /* 0x000ef00000000800 */
[----:B------:R-:W-:Y:S08]  /*0080*/  S2UR UR30, SR_CTAID.Y ;  /* 0x00000000001e79c3 */ /* 0x000ff00000002600 */
[----:B------:R-:W4:Y:S01]  /*0090*/  S2UR UR5, SR_CTAID.Z ;  /* 0x00000000000579c3 */ /* 0x000f220000002700 */
[----:B--2---:R-:W-:-:S03]  /*00a0*/  ULEA UR12, UR4, UR12, 0x18 ;  /* 0x0000000c040c7291 */ /* 0x004fc6000f8ec03f */
[----:B------:R-:W-:Y:S01]  /*00b0*/  ULDC UR4, c[0x0][0x10] ;  /* 0x0000040000047ab9 */ /* 0x000fe20000000800 */
[----:B-1----:R-:W-:-:S03]  /*00c0*/  LOP3.LUT R7, R0, 0xff, RZ, 0xc0, !PT ;  /* 0x000000ff00077812 */ /* 0x002fc600078ec0ff */
[----:B------:R-:W1:Y:S01]  /*00d0*/  S2UR UR31, SR_CTAID.X ;  /* 0x00000000001f79c3 */ /* 0x000e620000002500 */
[----:B---3--:R-:W-:Y:S01]  /*00e0*/  VIADD R5, R12, 0xffffffff ;  /* 0xffffffff0c057836 */ /* 0x008fe20000000000 */
[C---:B------:R-:W-:Y:S02]  /*00f0*/  ISETP.GE.U32.AND P0, PT, R7.reuse, 0x20, PT ;  /* 0x000000200700780c */ /* 0x040fe40003f06070 */
[C---:B------:R-:W-:Y:S02]  /*0100*/  ISETP.NE.U32.AND P2, PT, R7.reuse, RZ, PT ;  /* 0x000000ff0700720c */ /* 0x040fe40003f45070 */
[----:B------:R-:W-:Y:S02]  /*0110*/  LEA R4, R7, UR12, 0x2 ;  /* 0x0000000c07047c11 */ /* 0x000fe4000f8e10ff */
[----:B------:R-:W2:Y:S07]  /*0120*/  LDC R6, c[0x0][0x228] ;  /* 0x00008a00ff067b82 */ /* 0x000eae0000000800 */
[----:B------:R3:W-:Y:S01]  /*0130*/  @!P0 STS [R4], RZ ;  /* 0x000000ff04008388 */ /* 0x0007e20000000800 */
[----:B------:R-:W-:-:S03]  /*0140*/  NOP ;  /* 0x0000000000007918 */ /* 0x000fc60000000000 */
[----:B------:R3:W-:Y:S01]  /*0150*/  @!P2 STS [UR12+0x20], R5 ;  /* 0x00002005ff00a988 */ /* 0x0007e2000800080c */
[----:B----4-:R-:W-:-:S04]  /*0160*/  UIMAD UR4, UR5, UR4, UR30 ;  /* 0x00000004050472a4 */ /* 0x010fc8000f8e021e */
[----:B-1----:R-:W-:-:S04]  /*0170*/  UIMAD UR4, UR4, UR6, UR31 ;  /* 0x00000006040472a4 */ /* 0x002fc8000f8e021f */
[----:B------:R-:W-:Y:S01]  /*0180*/  UIMAD UR5, UR4, 0x180, URZ ;  /* 0x00000180040578a4 */ /* 0x000fe2000f8e023f */
[----:B--2---:R-:W-:Y:S02]  /*0190*/  VIADD R6, R6, 0xffffffff ;  /* 0xffffffff06067836 */ /* 0x004fe40000000000 */
[----:B------:R-:W-:Y:S01]  /*01a0*/  UMOV UR4, URZ ;  /* 0x0000003f00047c82 */ /* 0x000fe20008000000 */
[----:B------:R-:W-:-:S04]  /*01b0*/  UIADD3 UR24, UP0, UR5, UR28, URZ ;  /* 0x0000001c05187290 */ /* 0x000fc8000ff1e03f */
[----:B------:R-:W-:Y:S01]  /*01c0*/  ULEA.HI.X.SX32 UR25, UR5, UR29, 0x1, UP0 ;  /* 0x0000001d05197291 */ /* 0x000fe200080f0e3f */
[----:B---3--:R-:W-:Y:S11]  /*01d0*/  @P2 BRA `(.L_x_1) ;  /* 0x0000000000182947 */ /* 0x008ff60003800000 */
[----:B------:R-:W1:Y:S01]  /*01e0*/  LDS R2, [UR12+0x8] ;  /* 0x0000080cff027984 */ /* 0x000e620008000800 */
[----:B------:R-:W2:Y:S01]  /*01f0*/  LDC.64 R8, c[0x0][0x210] ;  /* 0x00008400ff087b82 */ /* 0x000ea20000000a00 */
[----:B------:R-:W-:Y:S02]  /*0200*/  IMAD.MOV.U32 R3, RZ, RZ, 0x70 ;  /* 0x00000070ff037424 */ /* 0x000fe400078e00ff */
[----:B--2---:R2:W-:Y:S03]  /*0210*/  STS.64 [UR12], R8 ;  /* 0x00000008ff007988 */ /* 0x0045e60008000a0c */
[----:B-1----:R-:W-:-:S05]  /*0220*/  LOP3.LUT R2, R2, 0x10, R3, 0xd8, !PT ;  /* 0x0000001002027812 */ /* 0x002fca00078ed803 */
[----:B------:R2:W-:Y:S02]  /*0230*/  STS [UR12+0x8], R2 ;  /* 0x00000802ff007988 */ /* 0x0005e4000800080c */
.L_x_1:
[----:B------:R-:W-:Y:S05]  /*0240*/  BSYNC B0 ;  /* 0x0000000000007941 */ /* 0x000fea0003800000 */
.L_x_0:
[----:B------:R-:W-:Y:S04]  /*0250*/  BSSY B0, `(.L_x_2) ;  /* 0x000000a000007945 */ /* 0x000fe80003800000 */
[----:B------:R-:W-:Y:S05]  /*0260*/  @P2 BRA `(.L_x_3) ;  /* 0x0000000000202947 */ /* 0x000fea0003800000 */
[----:B--2---:R-:W1:Y:S01]  /*0270*/  LDS R2, [UR12+0x34] ;  /* 0x0000340cff027984 */ /* 0x004e620008000800 */
[----:B------:R-:W-:Y:S02]  /*0280*/  IMAD.MOV.U32 R3, RZ, RZ, 0x3f000000 ;  /* 0x3f000000ff037424 */ /* 0x000fe400078e00ff */
[----:B------:R-:W-:Y:S01]  /*0290*/  @!P2 IMAD.MOV.U32 R8, RZ, RZ, 0x7f ;  /* 0x0000007fff08a424 */ /* 0x000fe200078e00ff */
[----:B------:R-:W2:Y:S02]  /*02a0*/  @!P2 LDS R9, [UR12+0x38] ;  /* 0x0000380cff09a984 */ /* 0x000ea40008000800 */
[----:B-1----:R-:W-:Y:S02]  /*02b0*/  LOP3.LUT R2, R2, 0xff000000, R3, 0xb8, !PT ;  /* 0xff00000002027812 */ /* 0x002fe400078eb803 */
[----:B--2---:R-:W-:-:S03]  /*02c0*/  @!P2 LOP3.LUT R3, R9, 0xff, R8, 0xb8, !PT ;  /* 0x000000ff0903a812 */ /* 0x004fc600078eb808 */
[----:B------:R1:W-:Y:S04]  /*02d0*/  STS [UR12+0x34], R2 ;  /* 0x00003402ff007988 */ /* 0x0003e8000800080c */
[----:B------:R1:W-:Y:S02]  /*02e0*/  @!P2 STS [UR12+0x38], R3 ;  /* 0x00003803ff00a988 */ /* 0x0003e4000800080c */
.L_x_3:
[----:B------:R-:W-:Y:S05]  /*02f0*/  BSYNC B0 ;  /* 0x0000000000007941 */ /* 0x000fea0003800000 */
.L_x_2:
[----:B------:R-:W-:Y:S04]  /*0300*/  BSSY B0, `(.L_x_4) ;  /* 0x000000a000007945 */ /* 0x000fe80003800000 */
[----:B------:R-:W-:Y:S05]  /*0310*/  @P2 BRA `(.L_x_5) ;  /* 0x0000000000202947 */ /* 0x000fea0003800000 */
[----:B-12---:R-:W1:Y:S01]  /*0320*/  LDS R2, [UR12+0x1c] ;  /* 0x00001c0cff027984 */ /* 0x006e620008000800 */
[----:B------:R-:W2:Y:S03]  /*0330*/  LDC.64 R10, c[0x0][0x238] ;  /* 0x00008e00ff0a7b82 */ /* 0x000ea60000000a00 */
[----:B------:R3:W-:Y:S01]  /*0340*/  STS [UR12+0x24], R6 ;  /* 0x00002406ff007988 */ /* 0x0007e2000800080c */
[--C-:B--2---:R-:W-:Y:S02]  /*0350*/  SHF.R.U32.HI R9, RZ, 0x4, R11.reuse ;  /* 0x00000004ff097819 */ /* 0x104fe4000001160b */
[----:B------:R-:W-:-:S05]  /*0360*/  SHF.R.U64 R3, R10, 0x4, R11 ;  /* 0x000000040a037819 */ /* 0x000fca000000120b */
[----:B------:R3:W-:Y:S01]  /*0370*/  STS [UR12+0xc], R3 ;  /* 0x00000c03ff007988 */ /* 0x0007e2000800080c */
[----:B-1----:R-:W-:-:S05]  /*0380*/  LOP3.LUT R2, R2, 0xf, R9, 0xb8, !PT ;  /* 0x0000000f02027812 */ /* 0x002fca00078eb809 */
[----:B------:R3:W-:Y:S02]  /*0390*/  STS [UR12+0x1c], R2 ;  /* 0x00001c02ff007988 */ /* 0x0007e4000800080c */
.L_x_5:
[----:B------:R-:W-:Y:S05]  /*03a0*/  BSYNC B0 ;  /* 0x0000000000007941 */ /* 0x000fea0003800000 */
.L_x_4:
[----:B------:R-:W-:Y:S04]  /*03b0*/  BSSY B1, `(.L_x_6) ;  /* 0x000001d000017945 */ /* 0x000fe80003800000 */
[----:B------:R-:W-:Y:S04]  /*03c0*/  BSSY B0, `(.L_x_7) ;  /* 0x0000018000007945 */ /* 0x000fe80003800000 */
[----:B------:R-:W-:Y:S05]  /*03d0*/  @P2 BRA `(.L_x_8) ;  /* 0x00000000001c2947 */ /* 0x000fea0003800000 */
[----:B-123--:R-:W1:Y:S02]  /*03e0*/  LDS R2, [UR12+0x34] ;  /* 0x0000340cff027984 */ /* 0x00ee640008000800 */
[----:B-1----:R-:W-:-:S05]  /*03f0*/  LOP3.LUT R2, R2, 0x7, RZ, 0xb8, !PT ;  /* 0x0000000702027812 */ /* 0x002fca00078eb8ff */
[----:B------:R1:W-:Y:S01]  /*0400*/  STS [UR12+0x34], R2 ;  /* 0x00003402ff007988 */ /* 0x0003e2000800080c */
[----:B------:R-:W-:Y:S05]  /*0410*/  @P2 BRA `(.L_x_9) ;  /* 0x00000000001c2947 */ /* 0x000fea0003800000 */
[----:B-1----:R-:W1:Y:S02]  /*0420*/  LDS R2, [UR12+0x34] ;  /* 0x0000340cff027984 */ /* 0x002e640008000800 */
[----:B-1----:R-:W-:-:S05]  /*0430*/  LOP3.LUT R2, R2, 0x38, RZ, 0xb8, !PT ;  /* 0x0000003802027812 */ /* 0x002fca00078eb8ff */
[----:B------:R4:W-:Y:S02]  /*0440*/  STS [UR12+0x34], R2 ;  /* 0x00003402ff007988 */ /* 0x0009e4000800080c */
.L_x_8:
[----:B------:R-:W-:Y:S05]  /*0450*/  @P2 BRA `(.L_x_10) ;  /* 0x00000000001c2947 */ /* 0x000fea0003800000 */
[----:B-1234-:R-:W1:Y:S02]  /*0460*/  LDS R2, [UR12+0x8] ;  /* 0x0000080cff027984 */ /* 0x01ee640008000800 */
[----:B-1----:R-:W-:-:S05]  /*0470*/  LOP3.LUT R2, R2, 0x780, RZ, 0xb8, !PT ;  /* 0x0000078002027812 */ /* 0x002fca00078eb8ff */
[----:B------:R2:W-:Y:S02]  /*0480*/  STS [UR12+0x8], R2 ;  /* 0x00000802ff007988 */ /* 0x0005e4000800080c */
.L_x_9:
[----:B------:R-:W-:Y:S05]  /*0490*/  @P2 BRA `(.L_x_11) ;  /* 0x0000000000282947 */ /* 0x000fea0003800000 */
[----:B-12---:R-:W1:Y:S02]  /*04a0*/  LDS R2, [UR12+0x8] ;  /* 0x0000080cff027984 */ /* 0x006e640008000800 */
[----:B-1----:R-:W-:-:S05]  /*04b0*/  LOP3.LUT R2, R2, 0x1800, RZ, 0xb8, !PT ;  /* 0x0000180002027812 */ /* 0x002fca00078eb8ff */
[----:B------:R5:W-:Y:S02]  /*04c0*/  STS [UR12+0x8], R2 ;  /* 0x00000802ff007988 */ /* 0x000be4000800080c */
.L_x_10:
[----:B------:R-:W-:Y:S05]  /*04d0*/  @P2 BREAK B0 ;  /* 0x0000000000002942 */ /* 0x000fea0003800000 */
[----:B------:R-:W-:Y:S05]  /*04e0*/  @P2 BRA `(.L_x_12) ;  /* 0x0000000000242947 */ /* 0x000fea0003800000 */
[----:B-1-3--:R-:W1:Y:S01]  /*04f0*/  LDS R3, [UR12+0x8] ;  /* 0x0000080cff037984 */ /* 0x00ae620008000800 */
[----:B--2-45:R-:W-:-:S05]  /*0500*/  IMAD.MOV.U32 R2, RZ, RZ, 0x6000 ;  /* 0x00006000ff027424 */ /* 0x034fca00078e00ff */
[----:B-1----:R-:W-:-:S04]  /*0510*/  LOP3.LUT R2, R3, 0x4000, R2, 0xd8, !PT ;  /* 0x0000400003027812 */ /* 0x002fc800078ed802 */
[----:B------:R-:W-:-:S05]  /*0520*/  LOP3.LUT R2, R2, 0x400000, RZ, 0xb8, !PT ;  /* 0x0040000002027812 */ /* 0x000fca00078eb8ff */
[----:B------:R3:W-:Y:S02]  /*0530*/  STS [UR12+0x8], R2 ;  /* 0x00000802ff007988 */ /* 0x0007e4000800080c */
.L_x_11:
[----:B------:R-:W-:Y:S05]  /*0540*/  BSYNC B0 ;  /* 0x0000000000007941 */ /* 0x000fea0003800000 */
.L_x_7:
[----:B-123--:R-:W1:Y:S02]  /*0550*/  @!P2 LDS R2, [UR12+0x8] ;  /* 0x0000080cff02a984 */ /* 0x00ee640008000800 */
[----:B-1----:R-:W-:-:S05]  /*0560*/  @!P2 LOP3.LUT R2, R2, 0x8000, RZ, 0xb8, !PT ;  /* 0x000080000202a812 */ /* 0x002fca00078eb8ff */
[----:B------:R1:W-:Y:S02]  /*0570*/  @!P2 STS [UR12+0x8], R2 ;  /* 0x00000802ff00a988 */ /* 0x0003e4000800080c */
.L_x_12:
[----:B------:R-:W-:Y:S05]  /*0580*/  BSYNC B1 ;  /* 0x0000000000017941 */ /* 0x000fea0003800000 */
.L_x_6:
[----:B------:R-:W-:Y:S05]  /*0590*/  WARPSYNC.ALL ;  /* 0x0000000000007948 */ /* 0x000fea0003800000 */
[----:B------:R-:W-:Y:S05]  /*05a0*/  @P0 BRA `(.L_x_13) ;  /* 0x0000000000280947 */ /* 0x000fea0003800000 */
[----:B-12345:R-:W1:Y:S01]  /*05b0*/  S2R R2, SR_LANEID ;  /* 0x0000000000027919 */ /* 0x03ee620000000000 */
[----:B------:R-:W-:Y:S05]  /*05c0*/  WARPSYNC.ALL ;  /* 0x0000000000007948 */ /* 0x000fea0003800000 */
[----:B-1----:R-:W-:-:S05]  /*05d0*/  IMAD.SHL.U32 R8, R2, 0x4, RZ ;  /* 0x0000000402087824 */ /* 0x002fca00078e00ff */
[----:B------:R-:W1:Y:S01]  /*05e0*/  LDS R9, [R8+UR12] ;  /* 0x0000000c08097984 */ /* 0x000e620008000800 */
[----:B------:R-:W-:-:S05]  /*05f0*/  IADD3 R2, P1, R8, UR24, RZ ;  /* 0x0000001808027c10 */ /* 0x000fca000ff3e0ff */
[----:B------:R-:W-:-:S05]  /*0600*/  IMAD.X R3, RZ, RZ, UR25, P1 ;  /* 0x00000019ff037e24 */ /* 0x000fca00088e06ff */
[----:B-1----:R1:W2:Y:S01]  /*0610*/  ATOMG.E.EXCH.STRONG.GPU PT, RZ, [R2], R9 ;  /* 0x0000000902ff73a8 */ /* 0x0022a200041ee100 */
[----:B------:R-:W-:-:S04]  /*0620*/  DEPBAR {5,4,3,2,1,0} ;  /* 0x0000003f0000791a */ /* 0x000fc80000000000 */
[----:B------:R1:W-:Y:S01]  /*0630*/  UTMACCTL.IV [UR24] ;  /* 0x00000000180079b9 */ /* 0x0003e20008000000 */
[----:B------:R-:W-:Y:S01]  /*0640*/  NOP ;  /* 0x0000000000007918 */ /* 0x000fe20000000000 */
.L_x_13:
[----:B------:R-:W-:Y:S05]  /*0650*/  @P0 BRA `(.L_x_14) ;  /* 0x00000000000c0947 */ /* 0x000fea0003800000 */
[----:B------:R0:W-:Y:S01]  /*0660*/  UTMACMDFLUSH ;  /* 0x00000000000079b7 */ /* 0x0001e20000000000 */
[----:B------:R-:W-:Y:S05]  /*0670*/  @P0 BRA `(.L_x_14) ;  /* 0x0000000000040947 */ /* 0x000fea0003800000 */
[----:B------:R-:W-:-:S04]  /*0680*/  DEPBAR.LE SB0, 0x0 ;  /* 0x000080000000791a */ /* 0x000fc80000000000 */
.L_x_14:
[----:B------:R-:W-:Y:S05]  /*0690*/  WARPSYNC.ALL ;  /* 0x0000000000007948 */ /* 0x000fea0003800000 */
[----:B--2---:R-:W-:Y:S06]  /*06a0*/  BAR.SYNC.DEFER_BLOCKING 0x0 ;  /* 0x0000000000007b1d */ /* 0x004fec0000010000 */
[----:B------:R-:W-:Y:S02]  /*06b0*/  BSSY B1, `(.L_x_15) ;  /* 0x000000b000017945 */ /* 0x000fe40003800000 */
[----:B------:R-:W-:Y:S06]  /*06c0*/  BAR.SYNC.DEFER_BLOCKING 0x0 ;  /* 0x0000000000007b1d */ /* 0x000fec0000010000 */
[----:B------:R2:W-:Y:S01]  /*06d0*/  @!P0 STS [R4], RZ ;  /* 0x000000ff04008388 */ /* 0x0005e20000000800 */
[----:B------:R-:W-:Y:S01]  /*06e0*/  NOP ;  /* 0x0000000000007918 */ /* 0x000fe20000000000 */
[----:B------:R-:W-:Y:S05]  /*06f0*/  @P2 BRA `(.L_x_16) ;  /* 0x0000000000182947 */ /* 0x000fea0003800000 */
[----:B-1-345:R-:W1:Y:S01]  /*0700*/  LDS R2, [UR12+0x8] ;  /* 0x0000080cff027984 */ /* 0x03ae620008000800 */
[----:B------:R-:W3:Y:S01]  /*0710*/  LDC.64 R8, c[0x0][0x218] ;  /* 0x00008600ff087b82 */ /* 0x000ee20000000a00 */
[----:B------:R-:W-:Y:S02]  /*0720*/  IMAD.MOV.U32 R3, RZ, RZ, 0x70 ;  /* 0x00000070ff037424 */ /* 0x000fe400078e00ff */
[----:B---3--:R3:W-:Y:S03]  /*0730*/  STS.64 [UR12], R8 ;  /* 0x00000008ff007988 */ /* 0x0087e60008000a0c */
[----:B-1----:R-:W-:-:S05]  /*0740*/  LOP3.LUT R2, R2, 0x10, R3, 0xd8, !PT ;  /* 0x0000001002027812 */ /* 0x002fca00078ed803 */
[----:B------:R3:W-:Y:S02]  /*0750*/  STS [UR12+0x8], R2 ;  /* 0x00000802ff007988 */ /* 0x0007e4000800080c */
.L_x_16:
[----:B-1----:R-:W-:Y:S05]  /*0760*/  BSYNC B1 ;  /* 0x0000000000017941 */ /* 0x002fea0003800000 */
.L_x_15:
[----:B------:R-:W-:Y:S04]  /*0770*/  BSSY B2, `(.L_x_17) ;  /* 0x000000f000027945 */ /* 0x000fe80003800000 */
[----:B------:R-:W-:Y:S04]  /*0780*/  BSSY B1, `(.L_x_18) ;  /* 0x000000c000017945 */ /* 0x000fe80003800000 */
[----:B------:R-:W-:Y:S05]  /*0790*/  @P2 BRA `(.L_x_19) ;  /* 0x0000000000282947 */ /* 0x000fea0003800000 */
[----:B---345:R-:W1:Y:S01]  /*07a0*/  LDS R2, [UR12+0x34] ;  /* 0x0000340cff027984 */ /* 0x038e620008000800 */
[----:B------:R-:W-:Y:S01]  /*07b0*/  IMAD.MOV.U32 R3, RZ, RZ, 0x3f000000 ;  /* 0x3f000000ff037424 */ /* 0x000fe200078e00ff */
[----:B------:R-:W-:Y:S05]  /*07c0*/  @P2 BREAK B1 ;  /* 0x0000000000012942 */ /* 0x000fea0003800000 */
[----:B-1----:R-:W-:-:S05]  /*07d0*/  LOP3.LUT R2, R2, 0xff000000, R3, 0xb8, !PT ;  /* 0xff00000002027812 */ /* 0x002fca00078eb803 */
[----:B------:R1:W-:Y:S01]  /*07e0*/  STS [UR12+0x34], R2 ;  /* 0x00003402ff007988 */ /* 0x0003e2000800080c */
[----:B------:R-:W-:Y:S05]  /*07f0*/  @P2 BRA `(.L_x_20) ;  /* 0x0000000000182947 */ /* 0x000fea0003800000 */
[----:B-1----:R-:W1:Y:S01]  /*0800*/  LDS R2, [UR12+0x38] ;  /* 0x0000380cff027984 */ /* 0x002e620008000800 */
[----:B------:R-:W-:-:S05]  /*0810*/  IMAD.MOV.U32 R3, RZ, RZ, 0x7f ;  /* 0x0000007fff037424 */ /* 0x000fca00078e00ff */
[----:B-1----:R-:W-:-:S05]  /*0820*/  LOP3.LUT R2, R2, 0xff, R3, 0xb8, !PT ;  /* 0x000000ff02027812 */ /* 0x002fca00078eb803 */
[----:B------:R1:W-:Y:S02]  /*0830*/  STS [UR12+0x38], R2 ;  /* 0x00003802ff007988 */ /* 0x0003e4000800080c */
.L_x_19:
[----:B------:R-:W-:Y:S05]  /*0840*/  BSYNC B1 ;  /* 0x0000000000017941 */ /* 0x000fea0003800000 */
.L_x_18:
[----:B------:R1:W-:Y:S02]  /*0850*/  @!P2 STS [UR12+0x20], R5 ;  /* 0x00002005ff00a988 */ /* 0x0003e4000800080c */
.L_x_20:
[----:B------:R-:W-:Y:S05]  /*0860*/  BSYNC B2 ;  /* 0x0000000000027941 */ /* 0x000fea0003800000 */
.L_x_17:
[----:B------:R-:W-:Y:S05]  /*0870*/  WARPSYNC.ALL ;  /* 0x0000000000007948 */ /* 0x000fea0003800000 */
[----:B-1----:R-:W1:Y:S01]  /*0880*/  LDC R5, c[0x0][0x22c] ;  /* 0x00008b00ff057b82 */ /* 0x002e620000000800 */
[----:B------:R-:W-:Y:S01]  /*0890*/  BSSY B2, `(.L_x_21) ;  /* 0x000000b000027945 */ /* 0x000fe20003800000 */
[----:B-1----:R-:W-:-:S03]  /*08a0*/  VIADD R5, R5, 0xffffffff ;  /* 0xffffffff05057836 */ /* 0x002fc60000000000 */
[----:B------:R-:W-:Y:S05]  /*08b0*/  @P2 BRA `(.L_x_22) ;  /* 0x0000000000202947 */ /* 0x000fea0003800000 */
[----:B---345:R-:W1:Y:S01]  /*08c0*/  LDS R2, [UR12+0x1c] ;  /* 0x00001c0cff027984 */ /* 0x038e620008000800 */
[----:B------:R-:W3:Y:S03]  /*08d0*/  LDC.64 R10, c[0x0][0x240] ;  /* 0x00009000ff0a7b82 */ /* 0x000ee60000000a00 */
[----:B------:R4:W-:Y:S01]  /*08e0*/  STS [UR12+0x24], R5 ;  /* 0x00002405ff007988 */ /* 0x0009e2000800080c */
[--C-:B---3--:R-:W-:Y:S02]  /*08f0*/  SHF.R.U32.HI R9, RZ, 0x4, R11.reuse ;  /* 0x00000004ff097819 */ /* 0x108fe4000001160b */
[----:B------:R-:W-:-:S05]  /*0900*/  SHF.R.U64 R3, R10, 0x4, R11 ;  /* 0x000000040a037819 */ /* 0x000fca000000120b */
[----:B------:R4:W-:Y:S01]  /*0910*/  STS [UR12+0xc], R3 ;  /* 0x00000c03ff007988 */ /* 0x0009e2000800080c */
[----:B-1----:R-:W-:-:S05]  /*0920*/  LOP3.LUT R2, R2, 0xf, R9, 0xb8, !PT ;  /* 0x0000000f02027812 */ /* 0x002fca00078eb809 */
[----:B------:R4:W-:Y:S02]  /*0930*/  STS [UR12+0x1c], R2 ;  /* 0x00001c02ff007988 */ /* 0x0009e4000800080c */
.L_x_22:
[----:B------:R-:W-:Y:S05]  /*0940*/  BSYNC B2 ;  /* 0x0000000000027941 */ /* 0x000fea0003800000 */
.L_x_21:
[----:B------:R-:W-:Y:S04]  /*0950*/  BSSY B3, `(.L_x_23) ;  /* 0x000001d000037945 */ /* 0x000fe80003800000 */
[----:B------:R-:W-:Y:S04]  /*0960*/  BSSY B2, `(.L_x_24) ;  /* 0x0000018000027945 */ /* 0x000fe80003800000 */
[----:B------:R-:W-:Y:S05]  /*0970*/  @P2 BRA `(.L_x_25) ;  /* 0x00000000001c2947 */ /* 0x000fea0003800000 */
[----:B---345:R-:W1:Y:S02]  /*0980*/  LDS R2, [UR12+0x34] ;  /* 0x0000340cff027984 */ /* 0x038e640008000800 */
[----:B-1----:R-:W-:-:S05]  /*0990*/  LOP3.LUT R2, R2, 0x7, RZ, 0xb8, !PT ;  /* 0x0000000702027812 */ /* 0x002fca00078eb8ff */
[----:B------:R1:W-:Y:S01]  /*09a0*/  STS [UR12+0x34], R2 ;  /* 0x00003402ff007988 */ /* 0x0003e2000800080c */
[----:B------:R-:W-:Y:S05]  /*09b0*/  @P2 BRA `(.L_x_26) ;  /* 0x00000000001c2947 */ /* 0x000fea0003800000 */
[----:B-1----:R-:W1:Y:S02]  /*09c0*/  LDS R2, [UR12+0x34] ;  /* 0x0000340cff027984 */ /* 0x002e640008000800 */
[----:B-1----:R-:W-:-:S05]  /*09d0*/  LOP3.LUT R2, R2, 0x38, RZ, 0xb8, !PT ;  /* 0x0000003802027812 */ /* 0x002fca00078eb8ff */
[----:B------:R1:W-:Y:S02]  /*09e0*/  STS [UR12+0x34], R2 ;  /* 0x00003402ff007988 */ /* 0x0003e4000800080c */
.L_x_25:
[----:B------:R-:W-:Y:S05]  /*09f0*/  @P2 BRA `(.L_x_27) ;  /* 0x00000000001c2947 */ /* 0x000fea0003800000 */
[----:B-1-345:R-:W1:Y:S02]  /*0a00*/  LDS R2, [UR12+0x8] ;  /* 0x0000080cff027984 */ /* 0x03ae640008000800 */
[----:B-1----:R-:W-:-:S05]  /*0a10*/  LOP3.LUT R2, R2, 0x780, RZ, 0xb8, !PT ;  /* 0x0000078002027812 */ /* 0x002fca00078eb8ff */
[----:B------:R3:W-:Y:S02]  /*0a20*/  STS [UR12+0x8], R2 ;  /* 0x00000802ff007988 */ /* 0x0007e4000800080c */
.L_x_26:
[----:B------:R-:W-:Y:S05]  /*0a30*/  @P2 BRA `(.L_x_28) ;  /* 0x0000000000282947 */ /* 0x000fea0003800000 */
[----:B-1-3--:R-:W1:Y:S02]  /*0a40*/  LDS R2, [UR12+0x8] ;  /* 0x0000080cff027984 */ /* 0x00ae640008000800 */
[----:B-1----:R-:W-:-:S05]  /*0a50*/  LOP3.LUT R2, R2, 0x1800, RZ, 0xb8, !PT ;  /* 0x0000180002027812 */ /* 0x002fca00078eb8ff */
[----:B------:R1:W-:Y:S02]  /*0a60*/  STS [UR12+0x8], R2 ;  /* 0x00000802ff007988 */ /* 0x0003e4000800080c */
.L_x_27:
[----:B------:R-:W-:Y:S05]  /*0a70*/  @P2 BREAK B2 ;  /* 0x0000000000022942 */ /* 0x000fea0003800000 */
[----:B------:R-:W-:Y:S05]  /*0a80*/  @P2 BRA `(.L_x_29) ;  /* 0x0000000000242947 */ /* 0x000fea0003800000 */
[----:B-1-345:R-:W1:Y:S01]  /*0a90*/  LDS R2, [UR12+0x8] ;  /* 0x0000080cff027984 */ /* 0x03ae620008000800 */
[----:B------:R-:W-:-:S05]  /*0aa0*/  IMAD.MOV.U32 R3, RZ, RZ, 0x6000 ;  /* 0x00006000ff037424 */ /* 0x000fca00078e00ff */
[----:B-1----:R-:W-:-:S04]  /*0ab0*/  LOP3.LUT R2, R2, 0x4000, R3, 0xd8, !PT ;  /* 0x0000400002027812 */ /* 0x002fc800078ed803 */
[----:B------:R-:W-:-:S05]  /*0ac0*/  LOP3.LUT R2, R2, 0x400000, RZ, 0xb8, !PT ;  /* 0x0040000002027812 */ /* 0x000fca00078eb8ff */
[----:B------:R4:W-:Y:S02]  /*0ad0*/  STS [UR12+0x8], R2 ;  /* 0x00000802ff007988 */ /* 0x0009e4000800080c */
.L_x_28:
[----:B------:R-:W-:Y:S05]  /*0ae0*/  BSYNC B2 ;  /* 0x0000000000027941 */ /* 0x000fea0003800000 */
.L_x_24:
[----:B-1-34-:R-:W1:Y:S02]  /*0af0*/  @!P2 LDS R2, [UR12+0x8] ;  /* 0x0000080cff02a984 */ /* 0x01ae640008000800 */
[----:B-1----:R-:W-:-:S05]  /*0b00*/  @!P2 LOP3.LUT R2, R2, 0x8000, RZ, 0xb8, !PT ;  /* 0x000080000202a812 */ /* 0x002fca00078eb8ff */
[----:B------:R1:W-:Y:S02]  /*0b10*/  @!P2 STS [UR12+0x8], R2 ;  /* 0x00000802ff00a988 */ /* 0x0003e4000800080c */
.L_x_29:
[----:B------:R-:W-:Y:S05]  /*0b20*/  BSYNC B3 ;  /* 0x0000000000037941 */ /* 0x000fea0003800000 */
.L_x_23:
[----:B------:R-:W-:Y:S05]  /*0b30*/  WARPSYNC.ALL ;  /* 0x0000000000007948 */ /* 0x000fea0003800000 */
[----:B------:R-:W-:-:S04]  /*0b40*/  UIADD3 UR27, UR5, 0x80, URZ ;  /* 0x00000080051b7890 */ /* 0x000fc8000fffe03f */
[----:B------:R-:W-:-:S04]  /*0b50*/  UIADD3 UR26, UP0, UR27, UR28, URZ ;  /* 0x0000001c1b1a7290 */ /* 0x000fc8000ff1e03f */
[----:B------:R-:W-:Y:S01]  /*0b60*/  ULEA.HI.X.SX32 UR27, UR27, UR29, 0x1, UP0 ;  /* 0x0000001d1b1b7291 */ /* 0x000fe200080f0e3f */
[----:B------:R-:W-:Y:S11]  /*0b70*/  @P0 BRA `(.L_x_30) ;  /* 0x0000000000280947 */ /* 0x000ff60003800000 */
[----:B-1-345:R-:W1:Y:S01]  /*0b80*/  S2R R2, SR_LANEID ;  /* 0x0000000000027919 */ /* 0x03ae620000000000 */
[----:B------:R-:W-:Y:S05]  /*0b90*/  WARPSYNC.ALL ;  /* 0x0000000000007948 */ /* 0x000fea0003800000 */
[----:B-1----:R-:W-:-:S05]  /*0ba0*/  IMAD.SHL.U32 R8, R2, 0x4, RZ ;  /* 0x0000000402087824 */ /* 0x002fca00078e00ff */
[----:B------:R-:W1:Y:S01]  /*0bb0*/  LDS R9, [R8+UR12] ;  /* 0x0000000c08097984 */ /* 0x000e620008000800 */
[----:B------:R-:W-:-:S05]  /*0bc0*/  IADD3 R2, P1, R8, UR26, RZ ;  /* 0x0000001a08027c10 */ /* 0x000fca000ff3e0ff */
[----:B------:R-:W-:-:S05]  /*0bd0*/  IMAD.X R3, RZ, RZ, UR27, P1 ;  /* 0x0000001bff037e24 */ /* 0x000fca00088e06ff */
[----:B-1----:R1:W3:Y:S01]  /*0be0*/  ATOMG.E.EXCH.STRONG.GPU PT, RZ, [R2], R9 ;  /* 0x0000000902ff73a8 */ /* 0x0022e200041ee100 */
[----:B------:R-:W-:-:S04]  /*0bf0*/  DEPBAR {5,4,3,2,1,0} ;  /* 0x0000003f0000791a */ /* 0x000fc80000000000 */
[----:B------:R1:W-:Y:S01]  /*0c00*/  UTMACCTL.IV [UR26] ;  /* 0x000000001a0079b9 */ /* 0x0003e20008000000 */
[----:B------:R-:W-:Y:S01]  /*0c10*/  NOP ;  /* 0x0000000000007918 */ /* 0x000fe20000000000 */
.L_x_30:
[----:B------:R-:W-:Y:S05]  /*0c20*/  @P0 BRA `(.L_x_31) ;  /* 0x00000000000c0947 */ /* 0x000fea0003800000 */
[----:B------:R0:W-:Y:S01]  /*0c30*/  UTMACMDFLUSH ;  /* 0x00000000000079b7 */ /* 0x0001e20000000000 */
[----:B------:R-:W-:Y:S05]  /*0c40*/  @P0 BRA `(.L_x_31) ;  /* 0x0000000000040947 */ /* 0x000fea0003800000 */
[----:B------:R-:W-:-:S04]  /*0c50*/  DEPBAR.LE SB0, 0x0 ;  /* 0x000080000000791a */ /* 0x000fc80000000000 */
.L_x_31:
[----:B------:R-:W-:Y:S05]  /*0c60*/  WARPSYNC.ALL ;  /* 0x0000000000007948 */ /* 0x000fea0003800000 */
[----:B---3--:R-:W-:Y:S06]  /*0c70*/  BAR.SYNC.DEFER_BLOCKING 0x0 ;  /* 0x0000000000007b1d */ /* 0x008fec0000010000 */
[----:B------:R-:W-:Y:S02]  /*0c80*/  BSSY B3, `(.L_x_32) ;  /* 0x000000b000037945 */ /* 0x000fe40003800000 */
[----:B------:R-:W-:Y:S06]  /*0c90*/  BAR.SYNC.DEFER_BLOCKING 0x0 ;  /* 0x0000000000007b1d */ /* 0x000fec0000010000 */
[----:B------:R3:W-:Y:S01]  /*0ca0*/  @!P0 STS [R4], RZ ;  /* 0x000000ff04008388 */ /* 0x0007e20000000800 */
[----:B------:R-:W-:Y:S01]  /*0cb0*/  NOP ;  /* 0x0000000000007918 */ /* 0x000fe20000000000 */
[----:B------:R-:W-:Y:S05]  /*0cc0*/  @P2 BRA `(.L_x_33) ;  /* 0x0000000000182947 */ /* 0x000fea0003800000 */
[----:B-1--45:R-:W1:Y:S01]  /*0cd0*/  LDS R2, [UR12+0x8] ;  /* 0x0000080cff027984 */ /* 0x032e620008000800 */
[----:B------:R-:W4:Y:S01]  /*0ce0*/  LDC.64 R8, c[0x0][0x220] ;  /* 0x00008800ff087b82 */ /* 0x000f220000000a00 */
[----:B------:R-:W-:Y:S02]  /*0cf0*/  IMAD.MOV.U32 R3, RZ, RZ, 0x70 ;  /* 0x00000070ff037424 */ /* 0x000fe400078e00ff */
[----:B----4-:R4:W-:Y:S03]  /*0d00*/  STS.64 [UR12], R8 ;  /* 0x00000008ff007988 */ /* 0x0109e60008000a0c */
[----:B-1----:R-:W-:-:S05]  /*0d10*/  LOP3.LUT R2, R2, 0x10, R3, 0xd8, !PT ;  /* 0x0000001002027812 */ /* 0x002fca00078ed803 */
[----:B------:R4:W-:Y:S02]  /*0d20*/  STS [UR12+0x8], R2 ;  /* 0x00000802ff007988 */ /* 0x0009e4000800080c */
.L_x_33:
[----:B-1----:R-:W-:Y:S05]  /*0d30*/  BSYNC B3 ;  /* 0x0000000000037941 */ /* 0x002fea0003800000 */
.L_x_32:
[----:B------:R-:W-:Y:S04]  /*0d40*/  BSSY B3, `(.L_x_34) ;  /* 0x0000033000037945 */ /* 0x000fe80003800000 */
[----:B------:R-:W-:Y:S04]  /*0d50*/  BSSY B4, `(.L_x_35) ;  /* 0x000002e000047945 */ /* 0x000fe80003800000 */
[----:B------:R-:W-:Y:S05]  /*0d60*/  @P2 BRA `(.L_x_36) ;  /* 0x0000000000242947 */ /* 0x000fea0003800000 */
[----:B----45:R-:W1:Y:S01]  /*0d70*/  LDS R2, [UR12+0x34] ;  /* 0x0000340cff027984 */ /* 0x030e620008000800 */
[----:B------:R-:W-:-:S05]  /*0d80*/  IMAD.MOV.U32 R3, RZ, RZ, 0x7f000000 ;  /* 0x7f000000ff037424 */ /* 0x000fca00078e00ff */
[----:B-1----:R-:W-:-:S05]  /*0d90*/  LOP3.LUT R2, R2, 0xff000000, R3, 0xb8, !PT ;  /* 0xff00000002027812 */ /* 0x002fca00078eb803 */
[----:B------:R1:W-:Y:S01]  /*0da0*/  STS [UR12+0x34], R2 ;  /* 0x00003402ff007988 */ /* 0x0003e2000800080c */
[----:B------:R-:W-:Y:S05]  /*0db0*/  @P2 BRA `(.L_x_37) ;  /* 0x0000000000182947 */ /* 0x000fea0003800000 */
[----:B-1----:R-:W1:Y:S01]  /*0dc0*/  LDS R2, [UR12+0x38] ;  /* 0x0000380cff027984 */ /* 0x002e620008000800 */
[----:B------:R-:W-:-:S05]  /*0dd0*/  IMAD.MOV.U32 R3, RZ, RZ, 0x7f ;  /* 0x0000007fff037424 */ /* 0x000fca00078e00ff */
[----:B-1----:R-:W-:-:S05]  /*0de0*/  LOP3.LUT R2, R2, 0xff, R3, 0xb8, !PT ;  /* 0x000000ff02027812 */ /* 0x002fca00078eb803 */
[----:B------:R1:W-:Y:S02]  /*0df0*/  STS [UR12+0x38], R2 ;  /* 0x00003802ff007988 */ /* 0x0003e4000800080c */
.L_x_36:
[----:B------:R-:W-:Y:S05]  /*0e00*/  @P2 BRA `(.L_x_38) ;  /* 0x00000000000c2947 */ /* 0x000fea0003800000 */
[----:B------:R1:W-:Y:S02]  /*0e10*/  STS [UR12+0x20], R5 ;  /* 0x00002005ff007988 */ /* 0x0003e4000800080c */
.L_x_37:
[----:B------:R-:W-:Y:S05]  /*0e20*/  @P2 BRA `(.L_x_39) ;  /* 0x0000000000242947 */ /* 0x000fea0003800000 */
[----:B------:R1:W-:Y:S02]  /*0e30*/  STS [UR12+0x24], R6 ;  /* 0x00002406ff007988 */ /* 0x0003e4000800080c */
.L_x_38:
[----:B------:R-:W-:Y:S05]  /*0e40*/  @P2 BRA `(.L_x_40) ;  /* 0x00000000002c2947 */ /* 0x000fea0003800000 */
[----:B-1--45:R-:W1:Y:S01]  /*0e50*/  LDS R2, [UR12+0x1c] ;  /* 0x00001c0cff027984 */ /* 0x032e620008000800 */
[----:B------:R-:W4:Y:S02]  /*0e60*/  LDC.64 R8, c[0x0][0x248] ;  /* 0x00009200ff087b82 */ /* 0x000f240000000a00 */
[--C-:B----4-:R-:W-:Y:S02]  /*0e70*/  SHF.R.U32.HI R5, RZ, 0x4, R9.reuse ;  /* 0x00000004ff057819 */ /* 0x110fe40000011609 */
[----:B------:R-:W-:-:S05]  /*0e80*/  SHF.R.U64 R3, R8, 0x4, R9 ;  /* 0x0000000408037819 */ /* 0x000fca0000001209 */
[----:B------:R4:W-:Y:S01]  /*0e90*/  STS [UR12+0xc], R3 ;  /* 0x00000c03ff007988 */ /* 0x0009e2000800080c */
[----:B-1----:R-:W-:-:S05]  /*0ea0*/  LOP3.LUT R2, R2, 0xf, R5, 0xb8, !PT ;  /* 0x0000000f02027812 */ /* 0x002fca00078eb805 */
[----:B------:R4:W-:Y:S02]  /*0eb0*/  STS [UR12+0x1c], R2 ;  /* 0x00001c02ff007988 */ /* 0x0009e4000800080c */
.L_x_39:
[----:B------:R-:W-:Y:S05]  /*0ec0*/  @P2 BRA `(.L_x_41) ;  /* 0x00000000001c2947 */ /* 0x000fea0003800000 */
[----:B-1--45:R-:W1:Y:S02]  /*0ed0*/  LDS R2, [UR12+0x34] ;  /* 0x0000340cff027984 */ /* 0x032e640008000800 */
[----:B-1----:R-:W-:-:S05]  /*0ee0*/  LOP3.LUT R2, R2, 0x7, RZ, 0xb8, !PT ;  /* 0x0000000702027812 */ /* 0x002fca00078eb8ff */
[----:B------:R1:W-:Y:S02]  /*0ef0*/  STS [UR12+0x34], R2 ;  /* 0x00003402ff007988 */ /* 0x0003e4000800080c */
.L_x_40:
[----:B------:R-:W-:Y:S05]  /*0f00*/  @P2 BRA `(.L_x_42) ;  /* 0x00000000001c2947 */ /* 0x000fea0003800000 */
[----:B-1--45:R-:W1:Y:S02]  /*0f10*/  LDS R2, [UR12+0x34] ;  /* 0x0000340cff027984 */ /* 0x032e640008000800 */
[----:B-1----:R-:W-:-:S05]  /*0f20*/  LOP3.LUT R2, R2, 0x38, RZ, 0xb8, !PT ;  /* 0x0000003802027812 */ /* 0x002fca00078eb8ff */
[----:B------:R1:W-:Y:S02]  /*0f30*/  STS [UR12+0x34], R2 ;  /* 0x00003402ff007988 */ /* 0x0003e4000800080c */
.L_x_41:
[----:B------:R-:W-:Y:S05]  /*0f40*/  @P2 BRA `(.L_x_43) ;  /* 0x00000000001c2947 */ /* 0x000fea0003800000 */
[----:B-1--45:R-:W1:Y:S02]  /*0f50*/  LDS R2, [UR12+0x8] ;  /* 0x0000080cff027984 */ /* 0x032e640008000800 */
[----:B-1----:R-:W-:-:S05]  /*0f60*/  LOP3.LUT R2, R2, 0x780, RZ, 0xb8, !PT ;  /* 0x0000078002027812 */ /* 0x002fca00078eb8ff */
[----:B------:R1:W-:Y:S02]  /*0f70*/  STS [UR12+0x8], R2 ;  /* 0x00000802ff007988 */ /* 0x0003e4000800080c */
.L_x_42:
[----:B------:R-:W-:Y:S05]  /*0f80*/  @P2 BRA `(.L_x_44) ;  /* 0x0000000000282947 */ /* 0x000fea0003800000 */
[----:B-1--45:R-:W1:Y:S02]  /*0f90*/  LDS R2, [UR12+0x8] ;  /* 0x0000080cff027984 */ /* 0x032e640008000800 */
[----:B-1----:R-:W-:-:S05]  /*0fa0*/  LOP3.LUT R2, R2, 0x1800, RZ, 0xb8, !PT ;  /* 0x0000180002027812 */ /* 0x002fca00078eb8ff */
[----:B------:R1:W-:Y:S02]  /*0fb0*/  STS [UR12+0x8], R2 ;  /* 0x00000802ff007988 */ /* 0x0003e4000800080c */
.L_x_43:
[----:B------:R-:W-:Y:S05]  /*0fc0*/  @P2 BREAK B4 ;  /* 0x0000000000042942 */ /* 0x000fea0003800000 */
[----:B------:R-:W-:Y:S05]  /*0fd0*/  @P2 BRA `(.L_x_45) ;  /* 0x0000000000242947 */ /* 0x000fea0003800000 */
[----:B-1--45:R-:W1:Y:S01]  /*0fe0*/  LDS R2, [UR12+0x8] ;  /* 0x0000080cff027984 */ /* 0x032e620008000800 */
[----:B------:R-:W-:-:S05]  /*0ff0*/  IMAD.MOV.U32 R3, RZ, RZ, 0x6000 ;  /* 0x00006000ff037424 */ /* 0x000fca00078e00ff */
[----:B-1----:R-:W-:-:S04]  /*1000*/  LOP3.LUT R2, R2, 0x6000, R3, 0xd8, !PT ;  /* 0x0000600002027812 */ /* 0x002fc800078ed803 */
[----:B------:R-:W-:-:S05]  /*1010*/  LOP3.LUT R2, R2, 0x400000, RZ, 0xb8, !PT ;  /* 0x0040000002027812 */ /* 0x000fca00078eb8ff */
[----:B------:R1:W-:Y:S02]  /*1020*/  STS [UR12+0x8], R2 ;  /* 0x00000802ff007988 */ /* 0x0003e4000800080c */
.L_x_44:
[----:B------:R-:W-:Y:S05]  /*1030*/  BSYNC B4 ;  /* 0x0000000000047941 */ /* 0x000fea0003800000 */
.L_x_35:
[----:B-1--45:R-:W1:Y:S02]  /*1040*/  @!P2 LDS R2, [UR12+0x8] ;  /* 0x0000080cff02a984 */ /* 0x032e640008000800 */
[----:B-1----:R-:W-:-:S05]  /*1050*/  @!P2 LOP3.LUT R2, R2, 0x8000, RZ, 0xb8, !PT ;  /* 0x000080000202a812 */ /* 0x002fca00078eb8ff */
[----:B------:R1:W-:Y:S02]  /*1060*/  @!P2 STS [UR12+0x8], R2 ;  /* 0x00000802ff00a988 */ /* 0x0003e4000800080c */
.L_x_45:
[----:B------:R-:W-:Y:S05]  /*1070*/  BSYNC B3 ;  /* 0x0000000000037941 */ /* 0x000fea0003800000 */
.L_x_34:
[----:B------:R-:W-:Y:S05]  /*1080*/  WARPSYNC.ALL ;  /* 0x0000000000007948 */ /* 0x000fea0003800000 */
[----:B------:R-:W-:Y:S01]  /*1090*/  UIADD3 UR5, UR5, 0x100, URZ ;  /* 0x0000010005057890 */ /* 0x000fe2000fffe03f */
[----:B------:R-:W-:Y:S02]  /*10a0*/  ISETP.GE.AND P1, PT, R12, 0x1, PT ;  /* 0x000000010c00780c */ /* 0x000fe40003f26270 */
[----:B------:R-:W-:Y:S02]  /*10b0*/  CS2R R24, SRZ ;  /* 0x0000000000187805 */ /* 0x000fe4000001ff00 */
[----:B------:R-:W-:Y:S01]  /*10c0*/  CS2R R26, SRZ ;  /* 0x00000000001a7805 */ /* 0x000fe2000001ff00 */
[----:B------:R-:W-:Y:S01]  /*10d0*/  UIADD3 UR28, UP0, UR5, UR28, URZ ;  /* 0x0000001c051c7290 */ /* 0x000fe2000ff1e03f */
[----:B------:R-:W-:-:S02]  /*10e0*/  CS2R R28, SRZ ;  /* 0x00000000001c7805 */ /* 0x000fc4000001ff00 */
[----:B------:R-:W-:Y:S02]  /*10f0*/  CS2R R30, SRZ ;  /* 0x00000000001e7805 */ /* 0x000fe4000001ff00 */
[----:B------:R-:W-:Y:S01]  /*1100*/  CS2R R32, SRZ ;  /* 0x0000000000207805 */ /* 0x000fe2000001ff00 */
[----:B------:R-:W-:Y:S01]  /*1110*/  ULEA.HI.X.SX32 UR29, UR5, UR29, 0x1, UP0 ;  /* 0x0000001d051d7291 */ /* 0x000fe200080f0e3f */
[----:B------:R-:W-:Y:S02]  /*1120*/  CS2R R34, SRZ ;  /* 0x0000000000227805 */ /* 0x000fe4000001ff00 */
[----:B------:R-:W-:Y:S02]  /*1130*/  CS2R R36, SRZ ;  /* 0x0000000000247805 */ /* 0x000fe4000001ff00 */
[----:B------:R-:W-:Y:S02]  /*1140*/  CS2R R38, SRZ ;  /* 0x0000000000267805 */ /* 0x000fe4000001ff00 */
[----:B------:R-:W-:-:S02]  /*1150*/  CS2R R40, SRZ ;  /* 0x0000000000287805 */ /* 0x000fc4000001ff00 */
[----:B------:R-:W-:Y:S02]  /*1160*/  CS2R R42, SRZ ;  /* 0x00000000002a7805 */ /* 0x000fe4000001ff00 */
[----:B------:R-:W-:Y:S02]  /*1170*/  CS2R R44, SRZ ;  /* 0x00000000002c7805 */ /* 0x000fe4000001ff00 */
        /* <DEDUP_REMOVED lines=8> */
[----:B------:R-:W-:Y:S01]  /*1200*/  CS2R R62, SRZ ;  /* 0x00000000003e7805 */ /* 0x000fe2000001ff00 */
[----:B------:R-:W-:Y:S01]  /*1210*/  IMAD.MOV.U32 R64, RZ, RZ, RZ ;  /* 0x000000ffff407224 */ /* 0x000fe200078e00ff */
[----:B------:R-:W-:Y:S06]  /*1220*/  @P0 BRA `(.L_x_46) ;  /* 0x0000000000280947 */ /* 0x000fec0003800000 */
[----:B-1--45:R-:W2:Y:S01]  /*1230*/  S2R R2, SR_LANEID ;  /* 0x0000000000027919 */ /* 0x032ea20000000000 */
[----:B------:R-:W-:Y:S05]  /*1240*/  WARPSYNC.ALL ;  /* 0x0000000000007948 */ /* 0x000fea0003800000 */
[----:B--23--:R-:W-:-:S05]  /*1250*/  IMAD.SHL.U32 R4, R2, 0x4, RZ ;  /* 0x0000000402047824 */ /* 0x00cfca00078e00ff */
[----:B------:R-:W1:Y:S01]  /*1260*/  LDS R5, [R4+UR12] ;  /* 0x0000000c04057984 */ /* 0x000e620008000800 */
[----:B------:R-:W-:-:S05]  /*1270*/  IADD3 R2, P3, R4, UR28, RZ ;  /* 0x0000001c04027c10 */ /* 0x000fca000ff7e0ff */
[----:B------:R-:W-:-:S05]  /*1280*/  IMAD.X R3, RZ, RZ, UR29, P3 ;  /* 0x0000001dff037e24 */ /* 0x000fca00098e06ff */
[----:B-1----:R1:W2:Y:S01]  /*1290*/  ATOMG.E.EXCH.STRONG.GPU PT, RZ, [R2], R5 ;  /* 0x0000000502ff73a8 */ /* 0x0022a200041ee100 */
[----:B------:R-:W-:-:S04]  /*12a0*/  DEPBAR {5,4,3,2,1,0} ;  /* 0x0000003f0000791a */ /* 0x000fc80000000000 */
[----:B------:R1:W-:Y:S01]  /*12b0*/  UTMACCTL.IV [UR28] ;  /* 0x000000001c0079b9 */ /* 0x0003e20008000000 */
[----:B------:R-:W-:Y:S01]  /*12c0*/  NOP ;  /* 0x0000000000007918 */ /* 0x000fe20000000000 */
.L_x_46:
[----:B------:R-:W-:Y:S05]  /*12d0*/  @P0 BRA `(.L_x_47) ;  /* 0x00000000000c0947 */ /* 0x000fea0003800000 */
[----:B------:R0:W-:Y:S01]  /*12e0*/  UTMACMDFLUSH ;  /* 0x00000000000079b7 */ /* 0x0001e20000000000 */
[----:B------:R-:W-:Y:S05]  /*12f0*/  @P0 BRA `(.L_x_47) ;  /* 0x0000000000040947 */ /* 0x000fea0003800000 */
[----:B------:R-:W-:-:S04]  /*1300*/  DEPBAR.LE SB0, 0x0 ;  /* 0x000080000000791a */ /* 0x000fc80000000000 */
.L_x_47:
[----:B------:R-:W-:Y:S05]  /*1310*/  WARPSYNC.ALL ;  /* 0x0000000000007948 */ /* 0x000fea0003800000 */
[----:B--2---:R-:W-:Y:S01]  /*1320*/  BAR.SYNC.DEFER_BLOCKING 0x0 ;  /* 0x0000000000007b1d */ /* 0x004fe20000010000 */
[----:B------:R-:W-:Y:S01]  /*1330*/  USHF.L.U32 UR19, UR31, 0x7, URZ ;  /* 0x000000071f137899 */ /* 0x000fe2000800063f */
[----:B------:R-:W-:Y:S01]  /*1340*/  IMAD.MOV.U32 R65, RZ, RZ, RZ ;  /* 0x000000ffff417224 */ /* 0x000fe200078e00ff */
[----:B------:R-:W-:Y:S02]  /*1350*/  CS2R R66, SRZ ;  /* 0x0000000000427805 */ /* 0x000fe4000001ff00 */
[----:B------:R-:W-:-:S02]  /*1360*/  CS2R R68, SRZ ;  /* 0x0000000000447805 */ /* 0x000fc4000001ff00 */
[----:B------:R-:W-:Y:S01]  /*1370*/  CS2R R70, SRZ ;  /* 0x0000000000467805 */ /* 0x000fe2000001ff00 */
[----:B------:R-:W-:Y:S01]  /*1380*/  VOTEU.ALL UP0, P2 ;  /* 0x00000000003f7886 */ /* 0x000fe20001000000 */
[----:B------:R-:W-:Y:S01]  /*1390*/  UMOV UR6, 0x1 ;  /* 0x0000000100067882 */ /* 0x000fe20000000000 */
[----:B------:R-:W-:Y:S01]  /*13a0*/  VOTEU.ALL UP1, P2 ;  /* 0x00000000003f7886 */ /* 0x000fe20001020000 */
[----:B------:R-:W-:Y:S01]  /*13b0*/  VOTEU.ALL UP2, P2 ;  /* 0x00000000003f7886 */ /* 0x000fe20001040000 */
[----:B------:R-:W-:Y:S01]  /*13c0*/  CS2R R72, SRZ ;  /* 0x0000000000487805 */ /* 0x000fe2000001ff00 */
[----:B------:R-:W-:-:S04]  /*13d0*/  @!UP0 UIADD3 UR8, -UR6, 0x100000, URZ ;  /* 0x0010000006088890 */ /* 0x000fc8000fffe13f */
[----:B------:R-:W-:Y:S02]  /*13e0*/  @!UP0 USHF.L.U32 UR9, UR8, 0xb, URZ ;  /* 0x0000000b08098899 */ /* 0x000fe4000800063f */
[----:B------:R-:W-:Y:S01]  /*13f0*/  @!UP0 USHF.L.U32 UR8, UR8, 0x1, URZ ;  /* 0x0000000108088899 */ /* 0x000fe2000800063f */
        /* <DEDUP_REMOVED lines=9> */
[----:B------:R-:W-:Y:S01]  /*1490*/  VOTEU.ALL UP0, P2 ;  /* 0x00000000003f7886 */ /* 0x000fe20001000000 */
[----:B------:R-:W-:Y:S02]  /*14a0*/  CS2R R80, SRZ ;  /* 0x0000000000507805 */ /* 0x000fe4000001ff00 */
[----:B------:R-:W-:Y:S02]  /*14b0*/  CS2R R82, SRZ ;  /* 0x0000000000527805 */ /* 0x000fe4000001ff00 */
[----:B------:R-:W-:Y:S02]  /*14c0*/  CS2R R84, SRZ ;  /* 0x0000000000547805 */ /* 0x000fe4000001ff00 */
[----:B------:R-:W-:Y:S01]  /*14d0*/  CS2R R86, SRZ ;  /* 0x0000000000567805 */ /* 0x000fe2000001ff00 */
[----:B------:R-:W2:Y:S02]  /*14e0*/  FENCE.VIEW.ASYNC.S ;  /* 0x00000000000073c6 */ /* 0x000ea40000000000 */
[----:B--2---:R-:W2:Y:S02]  /*14f0*/  @!UP0 SYNCS.EXCH.64 URZ, [UR12+0xc000], UR8 ;  /* 0x00c000080c3f85b2 */ /* 0x004ea40008000100 */
[----:B--2---:R-:W-:Y:S06]  /*1500*/  BAR.SYNC.DEFER_BLOCKING 0x0 ;  /* 0x0000000000007b1d */ /* 0x004fec0000010000 */
[----:B------:R2:W4:Y:S02]  /*1510*/  @!UP1 SYNCS.EXCH.64 URZ, [UR12+0xc008], UR10 ;  /* 0x00c0080a0c3f95b2 */ /* 0x0005240008000100 */
[----:B----4-:R-:W-:Y:S01]  /*1520*/  BAR.SYNC.DEFER_BLOCKING 0x0 ;  /* 0x0000000000007b1d */ /* 0x010fe20000010000 */
[----:B--2---:R-:W-:-:S05]  /*1530*/  USHF.L.U32 UR11, UR30, 0x7, URZ ;  /* 0x000000071e0b7899 */ /* 0x004fca000800063f */
[----:B------:R2:W4:Y:S01]  /*1540*/  @!UP2 SYNCS.EXCH.64 URZ, [UR12+0xc010], UR6 ;  /* 0x00c010060c3fa5b2 */ /* 0x0005220008000100 */
[----:B------:R-:W-:Y:S06]  /*1550*/  @!P1 BRA `(.L_x_48) ;  /* 0x0000000400849947 */ /* 0x000fec0003800000 */
[----:B-1---5:R-:W-:Y:S02]  /*1560*/  SHF.R.U32.HI R2, RZ, 0x5, R0 ;  /* 0x00000005ff027819 */ /* 0x022fe40000011600 */
[----:B------:R-:W-:Y:S02]  /*1570*/  CS2R R24, SRZ ;  /* 0x0000000000187805 */ /* 0x000fe4000001ff00 */
[----:B------:R-:W-:Y:S02]  /*1580*/  CS2R R26, SRZ ;  /* 0x00000000001a7805 */ /* 0x000fe4000001ff00 */
[----:B------:R-:W-:Y:S02]  /*1590*/  CS2R R28, SRZ ;  /* 0x00000000001c7805 */ /* 0x000fe4000001ff00 */
[----:B------:R-:W-:Y:S02]  /*15a0*/  R2UR UR13, R2 ;  /* 0x00000000020d72ca */ /* 0x000fe400000e0000 */
        /* <DEDUP_REMOVED lines=28> */
[----:B------:R-:W-:Y:S01]  /*1770*/  CS2R R86, SRZ ;  /* 0x0000000000567805 */ /* 0x000fe2000001ff00 */
[----:B------:R-:W-:Y:S01]  /*1780*/  UMOV UR5, URZ ;  /* 0x0000003f00057c82 */ /* 0x000fe20008000000 */
[----:B------:R-:W-:-:S05]  /*1790*/  UMOV UR18, URZ ;  /* 0x0000003f00127c82 */ /* 0x000fca0008000000 */
.L_x_50:
[----:B----4-:R-:W-:Y:S01]  /*17a0*/  BAR.SYNC.DEFER_BLOCKING 0x0 ;  /* 0x0000000000007b1d */ /* 0x010fe20000010000 */
[----:B------:R-:W-:Y:S01]  /*17b0*/  ULEA UR20, UR5, UR12, 0x3 ;  /* 0x0000000c05147291 */ /* 0x000fe2000f8e183f */
[----:B------:R-:W-:Y:S01]  /*17c0*/  @!P2 IMAD.MOV.U32 R2, RZ, RZ, 0x4000 ;  /* 0x00004000ff02a424 */ /* 0x000fe200078e00ff */
[----:B------:R-:W-:Y:S01]  /*17d0*/  ELECT P0, URZ, PT ;  /* 0x00000000003f782f */ /* 0x000fe20003800000 */
[----:B------:R-:W-:-:S03]  /*17e0*/  ULEA UR16, UR5, UR12, 0xd ;  /* 0x0000000c05107291 */ /* 0x000fc6000f8e683f */
[----:B------:R-:W-:Y:S02]  /*17f0*/  ISETP.LT.U32.AND P0, PT, R7, 0x20, P0 ;  /* 0x000000200700780c */ /* 0x000fe40000701070 */
[----:B------:R-:W-:Y:S01]  /*1800*/  ELECT P1, URZ, PT ;  /* 0x00000000003f782f */ /* 0x000fe20003820000 */
[----:B------:R-:W-:-:S03]  /*1810*/  UIADD3 UR8, UR16, 0x6000, URZ ;  /* 0x0000600010087890 */ /* 0x000fc6000fffe03f */
[----:B------:R-:W-:Y:S01]  /*1820*/  ISETP.LT.U32.AND P1, PT, R7, 0x20, P1 ;  /* 0x000000200700780c */ /* 0x000fe20000f21070 */
[----:B------:R-:W-:-:S06]  /*1830*/  UMOV UR10, UR18 ;  /* 0x00000012000a7c82 */ /* 0x000fcc0008000000 */
[----:B------:R-:W-:Y:S01]  /*1840*/  VOTEU.ANY UP0, P0 ;  /* 0x00000000003f7886 */ /* 0x000fe20000000100 */
[----:B------:R-:W-:Y:S01]  /*1850*/  VOTEU.ANY UP2, P0 ;  /* 0x00000000003f7886 */ /* 0x000fe20000040100 */
[----:B------:R1:W-:Y:S01]  /*1860*/  @!P2 SYNCS.ARRIVE.TRANS64 RZ, [UR20+0xc000], R2 ;  /* 0x00c00002ffffa9a7 */ /* 0x0003e20008000014 */
[----:B------:R4:W-:Y:S06]  /*1870*/  MEMBAR.ALL.CTA ;  /* 0x0000000000007992 */ /* 0x0009ec0000008000 */
[----:B----4-:R-:W4:Y:S01]  /*1880*/  FENCE.VIEW.ASYNC.S ;  /* 0x00000000000073c6 */ /* 0x010f220000000000 */
[----:B------:R-:W-:Y:S01]  /*1890*/  @UP0 UIADD3 UR17, UR20, 0xc000, URZ ;  /* 0x0000c00014110890 */ /* 0x000fe2000fffe03f */
[----:B--2---:R-:W-:Y:S01]  /*18a0*/  @UP0 UMOV UR6, UR24 ;  /* 0x0000001800060c82 */ /* 0x004fe20008000000 */
[----:B------:R-:W-:Y:S01]  /*18b0*/  @UP0 UMOV UR7, UR25 ;  /* 0x0000001900070c82 */ /* 0x000fe20008000000 */
[----:B----4-:R-:W-:Y:S01]  /*18c0*/  VOTEU.ANY UP1, P1 ;  /* 0x00000000003f7886 */ /* 0x010fe20000820100 */
[----:B------:R-:W-:Y:S01]  /*18d0*/  VOTEU.ANY UP3, P1 ;  /* 0x00000000003f7886 */ /* 0x000fe20000860100 */
[----:B-1----:R-:W-:-:S03]  /*18e0*/  IMAD.U32 R2, RZ, RZ, UR4 ;  /* 0x00000004ff027e24 */ /* 0x002fc6000f8e00ff */
[----:B------:R-:W-:Y:S01]  /*18f0*/  @UP1 UIADD3 UR9, UR20, 0xc000, URZ ;  /* 0x0000c00014091890 */ /* 0x000fe2000fffe03f */
[----:B------:R-:W-:Y:S01]  /*1900*/  @UP1 UMOV UR14, UR26 ;  /* 0x0000001a000e1c82 */ /* 0x000fe20008000000 */
[----:B------:R-:W-:Y:S01]  /*1910*/  @UP1 UMOV UR15, UR27 ;  /* 0x0000001b000f1c82 */ /* 0x000fe20008000000 */
[----:B------:R-:W-:Y:S01]  /*1920*/  SHF.L.U32 R2, R2, 0x1f, RZ ;  /* 0x0000001f02027819 */ /* 0x000fe200000006ff */
[----:B------:R-:W-:Y:S06]  /*1930*/  BAR.SYNC.DEFER_BLOCKING 0x0 ;  /* 0x0000000000007b1d */ /* 0x000fec0000010000 */
[----:B------:R1:W-:Y:S02]  /*1940*/  @UP2 UTMALDG.2D [UR16], [UR6] ;  /* 0x00000010060025b4 */ /* 0x0003e40008008000 */
[----:B------:R-:W-:Y:S06]  /*1950*/  BAR.SYNC.DEFER_BLOCKING 0x0 ;  /* 0x0000000000007b1d */ /* 0x000fec0000010000 */
[----:B------:R1:W-:Y:S02]  /*1960*/  @UP3 UTMALDG.2D [UR8], [UR14] ;  /* 0x000000080e0035b4 */ /* 0x0003e40008008000 */
[----:B------:R-:W-:Y:S06]  /*1970*/  BAR.SYNC.DEFER_BLOCKING 0x0 ;  /* 0x0000000000007b1d */ /* 0x000fec0000010000 */
[----:B------:R-:W2:Y:S02]  /*1980*/  SYNCS.PHASECHK.TRANS64.TRYWAIT P0, [UR20+0xc000], R2 ;  /* 0x00c00002ff0075a7 */ /* 0x000ea40008000154 */
[----:B-12---:R-:W-:Y:S05]  /*1990*/  @!P0 BRA `(.L_x_49) ;  /* 0x00000008000c8947 */ /* 0x006fea0003800000 */
.L_x_51:
[----:B------:R-:W-:Y:S01]  /*19a0*/  USHF.L.U32 UR6, UR13, 0x6, URZ ;  /* 0x000000060d067899 */ /* 0x000fe2000800063f */
[----:B------:R-:W-:Y:S02]  /*19b0*/  WARPGROUP.DEPBAR.LE gsb0, 0x0 ;  /* 0x00008000000079c5 */ /* 0x000fe40000010000 */
[----:B------:R-:W-:Y:S01]  /*19c0*/  USHF.R.U32.HI UR8, URZ, 0x4, UR8 ;  /* 0x000000043f087899 */ /* 0x000fe20008011608 */
[----:B------:R-:W-:Y:S01]  /*19d0*/  WARPGROUP.ARRIVE ;  /* 0x00000000000079c5 */ /* 0x000fe20000000000 */
[----:B------:R-:W-:Y:S01]  /*19e0*/  ULOP3.LUT UR6, UR6, 0x100, URZ, 0xc0, !UPT ;  /* 0x0000010006067892 */ /* 0x000fe2000f8ec03f */
[----:B------:R-:W1:Y:S01]  /*19f0*/  LDC R2, c[0x0][0x230] ;  /* 0x00008c00ff027b82 */ /* 0x000e620000000800 */
[----:B------:R-:W-:Y:S02]  /*1a00*/  USGXT.U32 UR8, UR8, 0xe ;  /* 0x0000000e0808789a */ /* 0x000fe40008000000 */
[----:B------:R-:W-:Y:S01]  /*1a10*/  ULEA.HI UR6, UR16, UR6, URZ, 0x1c ;  /* 0x0000000610067291 */ /* 0x000fe2000f8fe03f */
[----:B------:R-:W-:Y:S01]  /*1a20*/  UMOV UR21, 0x80000020 ;  /* 0x8000002000157882 */ /* 0x000fe20000000000 */
[----:B------:R-:W-:-:S02]  /*1a30*/  UMOV UR23, 0x80000020 ;  /* 0x8000002000177882 */ /* 0x000fc40000000000 */
[----:B------:R-:W-:Y:S01]  /*1a40*/  ULOP3.LUT UR6, UR6, 0x3fff, URZ, 0xc0, !UPT ;  /* 0x00003fff06067892 */ /* 0x000fe2000f8ec03f */
[----:B------:R-:W-:Y:S01]  /*1a50*/  UMOV UR22, UR8 ;  /* 0x0000000800167c82 */ /* 0x000fe20008000000 */
[----:B------:R-:W-:Y:S01]  /*1a60*/  UIADD3 UR18, UR18, 0x40, URZ ;  /* 0x0000004012127890 */ /* 0x000fe2000fffe03f */
[----:B------:R-:W-:Y:S01]  /*1a70*/  UMOV UR7, URZ ;  /* 0x0000003f00077c82 */ /* 0x000fe20008000000 */
[----:B------:R-:W-:-:S03]  /*1a80*/  UIADD3 UR5, UR5, 0x1, URZ ;  /* 0x0000000105057890 */ /* 0x000fc6000fffe03f */
[----:B------:R-:W-:Y:S01]  /*1a90*/  UMOV UR20, UR6 ;  /* 0x0000000600147c82 */ /* 0x000fe20008000000 */
[----:B------:R-:W-:Y:S01]  /*1aa0*/  UMOV UR9, URZ ;  /* 0x0000003f00097c82 */ /* 0x000fe20008000000 */
[----:B------:R-:W-:Y:S01]  /*1ab0*/  QGMMA.64x128x32.F32.E4M3.E4M3 R24, gdesc[UR20], R24 ;  /* 0x01e00000141879f3 */ /* 0x000fe20008700818 */
[----:B------:R-:W-:Y:S01]  /*1ac0*/  UMOV UR22, 0xfffffffe ;  /* 0xfffffffe00167882 */ /* 0x000fe20000000000 */
[----:B------:R-:W-:Y:S01]  /*1ad0*/  UMOV UR23, 0x7fffffdf ;  /* 0x7fffffdf00177882 */ /* 0x000fe20000000000 */
[----:B------:R-:W-:Y:S02]  /*1ae0*/  UISETP.NE.U32.AND UP0, UPT, UR5, 0x3, UPT ;  /* 0x000000030500788c */ /* 0x000fe4000bf05070 */
[----:B------:R-:W-:Y:S01]  /*1af0*/  UIADD3.64 UR20, UR6, -UR22, URZ ;  /* 0x8000001606147297 */ /* 0x000fe2000fffe03f */
[----:B-1----:R-:W-:Y:S01]  /*1b00*/  ISETP.LE.AND P0, PT, R2, UR18, PT ;  /* 0x0000001202007c0c */ /* 0x002fe2000bf03270 */
[----:B------:R-:W-:Y:S02]  /*1b10*/  UIADD3.64 UR22, UR8, -UR22, URZ ;  /* 0x8000001608167297 */ /* 0x000fe4000fffe03f */
[----:B------:R-:W-:-:S02]  /*1b20*/  USEL UR6, URZ, 0x1, UP0 ;  /* 0x000000013f067887 */ /* 0x000fc40008000000 */
[----:B------:R-:W-:Y:S02]  /*1b30*/  USEL UR5, UR5, URZ, UP0 ;  /* 0x0000003f05057287 */ /* 0x000fe40008000000 */
[----:B------:R-:W-:-:S03]  /*1b40*/  ULOP3.LUT UR4, UR4, UR6, URZ, 0x3c, !UPT ;  /* 0x0000000604047292 */ /* 0x000fc6000f8e3c3f */
[----:B------:R-:W-:Y:S03]  /*1b50*/  QGMMA.64x128x32.F32.E4M3.E4M3 R24, gdesc[UR20], R24, gsb0 ;  /* 0x01e00000141879f3 */ /* 0x000fe60008000818 */
[----:B------:R-:W-:Y:S06]  /*1b60*/  @!P0 BRA `(.L_x_50) ;  /* 0xfffffffc000c8947 */ /* 0x000fec000383ffff */
.L_x_48:
[----:B------:R-:W-:Y:S02]  /*1b70*/  WARPGROUP.DEPBAR.LE gsb0, 0x0 ;  /* 0x00008000000079c5 */ /* 0x000fe40000010000 */
[----:B----4-:R-:W-:Y:S01]  /*1b80*/  BAR.SYNC.DEFER_BLOCKING 0x0 ;  /* 0x0000000000007b1d */ /* 0x010fe20000010000 */
[C---:B-1---5:R-:W-:Y:S01]  /*1b90*/  IMAD.SHL.U32 R2, R0.reuse, 0x40, RZ ;  /* 0x0000004000027824 */ /* 0x062fe200078e00ff */
[C---:B------:R-:W-:Y:S01]  /*1ba0*/  LOP3.LUT R3, R0.reuse, 0x1c, RZ, 0xc0, !PT ;  /* 0x0000001c00037812 */ /* 0x040fe200078ec0ff */
[----:B---3--:R-:W-:Y:S01]  /*1bb0*/  IMAD.SHL.U32 R4, R0, 0x2, RZ ;  /* 0x0000000200047824 */ /* 0x008fe200078e00ff */
[----:B------:R-:W-:Y:S02]  /*1bc0*/  ELECT P0, URZ, PT ;  /* 0x00000000003f782f */ /* 0x000fe40003800000 */
[----:B------:R-:W-:Y:S01]  /*1bd0*/  F2FP.SATFINITE.E4M3.F32.PACK_AB_MERGE_C R24, R25, R24, RZ ;  /* 0x000000181918723e */ /* 0x000fe200048070ff */
[----:B------:R-:W-:Y:S01]  /*1be0*/  UMOV UR13, UR11 ;  /* 0x0000000b000d7c82 */ /* 0x000fe20008000000 */
[----:B------:R-:W-:Y:S01]  /*1bf0*/  LOP3.LUT R2, R2, 0x3800, RZ, 0xc0, !PT ;  /* 0x0000380002027812 */ /* 0x000fe200078ec0ff */
[----:B------:R-:W-:Y:S01]  /*1c00*/  UMOV UR14, UR19 ;  /* 0x00000013000e7c82 */ /* 0x000fe20008000000 */
[----:B------:R-:W-:-:S02]  /*1c10*/  LOP3.LUT R4, R4, 0x6, RZ, 0xc0, !PT ;  /* 0x0000000604047812 */ /* 0x000fc400078ec0ff */
[----:B------:R-:W-:Y:S01]  /*1c20*/  F2FP.SATFINITE.E4M3.F32.PACK_AB_MERGE_C R26, R27, R26, RZ ;  /* 0x0000001a1b1a723e */ /* 0x000fe200048070ff */
[----:B------:R-:W-:Y:S01]  /*1c30*/  IMAD R2, R3, 0x20, R2 ;  /* 0x0000002003027824 */ /* 0x000fe200078e0202 */
[----:B------:R-:W-:Y:S01]  /*1c40*/  F2FP.SATFINITE.E4M3.F32.PACK_AB_MERGE_C R28, R29, R28, RZ ;  /* 0x0000001c1d1c723e */ /* 0x000fe200048070ff */
[----:B------:R-:W-:Y:S01]  /*1c50*/  IMAD R3, R3, 0x4, R4 ;  /* 0x0000000403037824 */ /* 0x000fe200078e0204 */
[----:B------:R-:W-:Y:S02]  /*1c60*/  F2FP.SATFINITE.E4M3.F32.PACK_AB_MERGE_C R30, R31, R30, RZ ;  /* 0x0000001e1f1e723e */ /* 0x000fe400048070ff */
[----:B------:R-:W-:Y:S01]  /*1c70*/  F2FP.SATFINITE.E4M3.F32.PACK_AB_MERGE_C R32, R33, R32, RZ ;  /* 0x000000202120723e */ /* 0x000fe200048070ff */
[----:B------:R-:W-:Y:S01]  /*1c80*/  IMAD.IADD R3, R2, 0x1, R3 ;  /* 0x0000000102037824 */ /* 0x000fe200078e0203 */
[----:B------:R-:W-:Y:S02]  /*1c90*/  F2FP.SATFINITE.E4M3.F32.PACK_AB_MERGE_C R34, R35, R34, RZ ;  /* 0x000000222322723e */ /* 0x000fe400048070ff */
[----:B------:R-:W-:-:S02]  /*1ca0*/  F2FP.SATFINITE.E4M3.F32.PACK_AB_MERGE_C R36, R37, R36, RZ ;  /* 0x000000242524723e */ /* 0x000fc400048070ff */
[----:B------:R-:W-:Y:S01]  /*1cb0*/  F2FP.SATFINITE.E4M3.F32.PACK_AB_MERGE_C R38, R39, R38, RZ ;  /* 0x000000262726723e */ /* 0x000fe200048070ff */
[----:B------:R-:W1:Y:S02]  /*1cc0*/  @!P2 SYNCS.CCTL.IV [UR12+0xc000] ;  /* 0x00c00000ff00a9b1 */ /* 0x000e64000800000c */
[----:B-1----:R-:W-:Y:S01]  /*1cd0*/  BAR.SYNC.DEFER_BLOCKING 0x0 ;  /* 0x0000000000007b1d */ /* 0x002fe20000010000 */
[----:B------:R-:W-:Y:S02]  /*1ce0*/  ISETP.LT.U32.AND P0, PT, R7, 0x20, P0 ;  /* 0x000000200700780c */ /* 0x000fe40000701070 */
[----:B------:R-:W-:Y:S02]  /*1cf0*/  LOP3.LUT R5, R3, 0x10, RZ, 0x3c, !PT ;  /* 0x0000001003057812 */ /* 0x000fe400078e3cff */
[----:B------:R-:W-:Y:S02]  /*1d00*/  F2FP.SATFINITE.E4M3.F32.PACK_AB_MERGE_C R40, R41, R40, RZ ;  /* 0x000000282928723e */ /* 0x000fe400048070ff */
[----:B------:R-:W-:-:S02]  /*1d10*/  F2FP.SATFINITE.E4M3.F32.PACK_AB_MERGE_C R42, R43, R42, RZ ;  /* 0x0000002a2b2a723e */ /* 0x000fc400048070ff */
[----:B------:R-:W-:Y:S02]  /*1d20*/  F2FP.SATFINITE.E4M3.F32.PACK_AB_MERGE_C R44, R45, R44, RZ ;  /* 0x0000002c2d2c723e */ /* 0x000fe400048070ff */
[----:B------:R-:W-:Y:S02]  /*1d30*/  F2FP.SATFINITE.E4M3.F32.PACK_AB_MERGE_C R46, R47, R46, RZ ;  /* 0x0000002e2f2e723e */ /* 0x000fe400048070ff */
[----:B------:R-:W-:Y:S01]  /*1d40*/  LOP3.LUT R7, R3, 0x20, RZ, 0x3c, !PT ;  /* 0x0000002003077812 */ /* 0x000fe200078e3cff */
[----:B------:R-:W-:Y:S01]  /*1d50*/  VOTEU.ANY UP0, P0 ;  /* 0x00000000003f7886 */ /* 0x000fe20000000100 */
[----:B------:R-:W-:Y:S01]  /*1d60*/  F2FP.SATFINITE.E4M3.F32.PACK_AB_MERGE_C R48, R49, R48, RZ ;  /* 0x000000303130723e */ /* 0x000fe200048070ff */
[----:B------:R-:W-:Y:S01]  /*1d70*/  VOTEU.ANY UP1, P0 ;  /* 0x00000000003f7886 */ /* 0x000fe20000020100 */
[----:B------:R-:W-:Y:S02]  /*1d80*/  F2FP.SATFINITE.E4M3.F32.PACK_AB_MERGE_C R50, R51, R50, RZ ;  /* 0x000000323332723e */ /* 0x000fe400048070ff */
[----:B------:R-:W-:Y:S01]  /*1d90*/  F2FP.SATFINITE.E4M3.F32.PACK_AB_MERGE_C R52, R53, R52, RZ ;  /* 0x000000343534723e */ /* 0x000fe200048070ff */
[----:B--2---:R-:W-:Y:S01]  /*1da0*/  @UP0 UMOV UR6, UR28 ;  /* 0x0000001c00060c82 */ /* 0x004fe20008000000 */
[----:B------:R-:W-:Y:S01]  /*1db0*/  F2FP.SATFINITE.E4M3.F32.PACK_AB_MERGE_C R54, R55, R54, RZ ;  /* 0x000000363736723e */ /* 0x000fe200048070ff */
[----:B------:R-:W-:Y:S01]  /*1dc0*/  @UP0 UMOV UR7, UR29 ;  /* 0x0000001d00070c82 */ /* 0x000fe20008000000 */
[----:B------:R-:W-:Y:S01]  /*1dd0*/  LOP3.LUT R9, R3, 0x30, RZ, 0x3c, !PT ;  /* 0x0000003003097812 */ /* 0x000fe200078e3cff */
[----:B------:R-:W1:Y:S02]  /*1de0*/  @!P2 SYNCS.CCTL.IV [UR12+0xc008] ;  /* 0x00c00800ff00a9b1 */ /* 0x000e64000800000c */
[----:B-1----:R-:W-:Y:S01]  /*1df0*/  BAR.SYNC.DEFER_BLOCKING 0x0 ;  /* 0x0000000000007b1d */ /* 0x002fe20000010000 */
[----:B------:R-:W-:-:S02]  /*1e00*/  F2FP.SATFINITE.E4M3.F32.PACK_AB_MERGE_C R56, R57, R56, RZ ;  /* 0x000000383938723e */ /* 0x000fc400048070ff */
[----:B------:R-:W-:Y:S02]  /*1e10*/  F2FP.SATFINITE.E4M3.F32.PACK_AB_MERGE_C R58, R59, R58, RZ ;  /* 0x0000003a3b3a723e */ /* 0x000fe400048070ff */
[----:B------:R-:W-:Y:S02]  /*1e20*/  F2FP.SATFINITE.E4M3.F32.PACK_AB_MERGE_C R60, R61, R60, RZ ;  /* 0x0000003c3d3c723e */ /* 0x000fe400048070ff */
[----:B------:R-:W-:Y:S02]  /*1e30*/  F2FP.SATFINITE.E4M3.F32.PACK_AB_MERGE_C R62, R63, R62, RZ ;  /* 0x0000003e3f3e723e */ /* 0x000fe400048070ff */
[----:B------:R-:W-:Y:S02]  /*1e40*/  LOP3.LUT R11, R3, 0x40, RZ, 0x3c, !PT ;  /* 0x00000040030b7812 */ /* 0x000fe400078e3cff */
[----:B------:R-:W-:Y:S02]  /*1e50*/  F2FP.SATFINITE.E4M3.F32.PACK_AB_MERGE_C R64, R65, R64, RZ ;  /* 0x000000404140723e */ /* 0x000fe400048070ff */
[----:B------:R-:W-:-:S02]  /*1e60*/  F2FP.SATFINITE.E4M3.F32.PACK_AB_MERGE_C R66, R67, R66, RZ ;  /* 0x000000424342723e */ /* 0x000fc400048070ff */
[----:B------:R-:W-:Y:S02]  /*1e70*/  F2FP.SATFINITE.E4M3.F32.PACK_AB_MERGE_C R68, R69, R68, RZ ;  /* 0x000000444544723e */ /* 0x000fe400048070ff */
[----:B------:R-:W-:Y:S02]  /*1e80*/  F2FP.SATFINITE.E4M3.F32.PACK_AB_MERGE_C R70, R71, R70, RZ ;  /* 0x000000464746723e */ /* 0x000fe400048070ff */
[----:B------:R-:W-:Y:S02]  /*1e90*/  F2FP.SATFINITE.E4M3.F32.PACK_AB_MERGE_C R72, R73, R72, RZ ;  /* 0x000000484948723e */ /* 0x000fe400048070ff */
[----:B------:R-:W-:Y:S02]  /*1ea0*/  F2FP.SATFINITE.E4M3.F32.PACK_AB_MERGE_C R74, R75, R74, RZ ;  /* 0x0000004a4b4a723e */ /* 0x000fe400048070ff */
[----:B------:R-:W-:Y:S01]  /*1eb0*/  F2FP.SATFINITE.E4M3.F32.PACK_AB_MERGE_C R76, R77, R76, RZ ;  /* 0x0000004c4d4c723e */ /* 0x000fe200048070ff */
[----:B------:R-:W1:Y:S02]  /*1ec0*/  @!P2 SYNCS.CCTL.IV [UR12+0xc010] ;  /* 0x00c01000ff00a9b1 */ /* 0x000e64000800000c */
[----:B-1----:R-:W-:Y:S01]  /*1ed0*/  STS.U16 [R3+UR12], R24 ;  /* 0x0000001803007988 */ /* 0x002fe2000800040c */
[----:B------:R-:W-:-:S02]  /*1ee0*/  F2FP.SATFINITE.E4M3.F32.PACK_AB_MERGE_C R78, R79, R78, RZ ;  /* 0x0000004e4f4e723e */ /* 0x000fc400048070ff */
[----:B------:R-:W-:Y:S01]  /*1ef0*/  F2FP.SATFINITE.E4M3.F32.PACK_AB_MERGE_C R80, R81, R80, RZ ;  /* 0x000000505150723e */ /* 0x000fe200048070ff */
[----:B------:R-:W-:Y:S01]  /*1f00*/  STS.U16 [R3+UR12+0x400], R26 ;  /* 0x0004001a03007988 */ /* 0x000fe2000800040c */
[----:B------:R-:W-:Y:S02]  /*1f10*/  F2FP.SATFINITE.E4M3.F32.PACK_AB_MERGE_C R82, R83, R82, RZ ;  /* 0x000000525352723e */ /* 0x000fe400048070ff */
[----:B------:R-:W-:Y:S01]  /*1f20*/  F2FP.SATFINITE.E4M3.F32.PACK_AB_MERGE_C R84, R85, R84, RZ ;  /* 0x000000545554723e */ /* 0x000fe200048070ff */
[----:B------:R-:W-:Y:S01]  /*1f30*/  STS.U16 [R3+UR12+0x8], R28 ;  /* 0x0000081c03007988 */ /* 0x000fe2000800040c */
[----:B------:R-:W-:-:S03]  /*1f40*/  F2FP.SATFINITE.E4M3.F32.PACK_AB_MERGE_C R86, R87, R86, RZ ;  /* 0x000000565756723e */ /* 0x000fc600048070ff */
[----:B------:R-:W-:Y:S04]  /*1f50*/  STS.U16 [R3+UR12+0x408], R30 ;  /* 0x0004081e03007988 */ /* 0x000fe8000800040c */
[----:B------:R-:W-:Y:S04]  /*1f60*/  STS.U16 [R5+UR12], R32 ;  /* 0x0000002005007988 */ /* 0x000fe8000800040c */
[----:B------:R-:W-:Y:S04]  /*1f70*/  STS.U16 [R5+UR12+0x400], R34 ;  /* 0x0004002205007988 */ /* 0x000fe8000800040c */
[----:B------:R-:W-:Y:S04]  /*1f80*/  STS.U16 [R5+UR12+0x8], R36 ;  /* 0x0000082405007988 */ /* 0x000fe8000800040c */
[----:B------:R1:W-:Y:S04]  /*1f90*/  STS.U16 [R5+UR12+0x408], R38 ;  /* 0x0004082605007988 */ /* 0x0003e8000800040c */
[----:B------:R-:W-:Y:S04]  /*1fa0*/  STS.U16 [R7+UR12], R40 ;  /* 0x0000002807007988 */ /* 0x000fe8000800040c */
[----:B------:R-:W-:Y:S01]  /*1fb0*/  STS.U16 [R7+UR12+0x400], R42 ;  /* 0x0004002a07007988 */ /* 0x000fe2000800040c */
[----:B-1----:R-:W-:-:S03]  /*1fc0*/  LOP3.LUT R5, R3, 0x50, RZ, 0x3c, !PT ;  /* 0x0000005003057812 */ /* 0x002fc600078e3cff */
[----:B------:R-:W-:Y:S04]  /*1fd0*/  STS.U16 [R7+UR12+0x8], R44 ;  /* 0x0000082c07007988 */ /* 0x000fe8000800040c */
[----:B------:R1:W-:Y:S04]  /*1fe0*/  STS.U16 [R7+UR12+0x408], R46 ;  /* 0x0004082e07007988 */ /* 0x0003e8000800040c */
[----:B------:R-:W-:Y:S04]  /*1ff0*/  STS.U16 [R9+UR12], R48 ;  /* 0x0000003009007988 */ /* 0x000fe8000800040c */
[----:B------:R-:W-:Y:S01]  /*2000*/  STS.U16 [R9+UR12+0x400], R50 ;  /* 0x0004003209007988 */ /* 0x000fe2000800040c */
[----:B-1----:R-:W-:-:S02]  /*2010*/  LOP3.LUT R7, R3, 0x60, RZ, 0x3c, !PT ;  /* 0x0000006003077812 */ /* 0x002fc400078e3cff */
[----:B------:R-:W-:Y:S01]  /*2020*/  LOP3.LUT R3, R3, 0x70, RZ, 0x3c, !PT ;  /* 0x0000007003037812 */ /* 0x000fe200078e3cff */
[----:B------:R-:W-:Y:S04]  /*2030*/  STS.U16 [R9+UR12+0x8], R52 ;  /* 0x0000083409007988 */ /* 0x000fe8000800040c */
[----:B------:R-:W-:Y:S04]  /*2040*/  STS.U16 [R9+UR12+0x408], R54 ;  /* 0x0004083609007988 */ /* 0x000fe8000800040c */
[----:B------:R-:W-:Y:S04]  /*2050*/  STS.U16 [R11+UR12], R56 ;  /* 0x000000380b007988 */ /* 0x000fe8000800040c */
[----:B------:R-:W-:Y:S04]  /*2060*/  STS.U16 [R11+UR12+0x400], R58 ;  /* 0x0004003a0b007988 */ /* 0x000fe8000800040c */
        /* <DEDUP_REMOVED lines=13> */
[----:B------:R-:W-:Y:S01]  /*2140*/  STS.U16 [R3+UR12+0x408], R86 ;  /* 0x0004085603007988 */ /* 0x000fe2000800040c */
[----:B------:R1:W-:Y:S06]  /*2150*/  MEMBAR.ALL.CTA ;  /* 0x0000000000007992 */ /* 0x0003ec0000008000 */
[----:B-1----:R-:W1:Y:S02]  /*2160*/  FENCE.VIEW.ASYNC.S ;  /* 0x00000000000073c6 */ /* 0x002e640000000000 */
[----:B-1----:R-:W-:Y:S06]  /*2170*/  BAR.SYNC.DEFER_BLOCKING 0x0 ;  /* 0x0000000000007b1d */ /* 0x002fec0000010000 */
[----:B------:R1:W-:Y:S01]  /*2180*/  @UP1 UTMASTG.2D [UR12], [UR6] ;  /* 0x0000000c060013b5 */ /* 0x0003e20008008000 */
[----:B------:R0:W-:Y:S01]  /*2190*/  UTMACMDFLUSH ;  /* 0x00000000000079b7 */ /* 0x0001e20000000000 */
[----:B------:R-:W-:-:S04]  /*21a0*/  DEPBAR.LE SB0, 0x0 ;  /* 0x000080000000791a */ /* 0x000fc80000000000 */
[----:B------:R-:W-:Y:S06]  /*21b0*/  BAR.SYNC.DEFER_BLOCKING 0x0 ;  /* 0x0000000000007b1d */ /* 0x000fec0000010000 */
[----:B-1----:R-:W-:Y:S05]  /*21c0*/  EXIT ;  /* 0x000000000000794d */ /* 0x002fea0003800000 */
.L_x_49:
[----:B------:R-:W1:Y:S02]  /*21d0*/  SYNCS.PHASECHK.TRANS64.TRYWAIT P0, [UR20+0xc000], R2 ;  /* 0x00c00002ff0075a7 */ /* 0x000e640008000154 */
[----:B-1----:R-:W-:Y:S05]  /*21e0*/  @!P0 BRA `(.L_x_49) ;  /* 0xfffffffc00f88947 */ /* 0x002fea000383ffff */
[----:B------:R-:W-:Y:S05]  /*21f0*/  BRA `(.L_x_51) ;  /* 0xfffffff400e87947 */ /* 0x000fea000383ffff */
.L_x_52:
[----:B------:R-:W-:-:S00]  /*2200*/  BRA `(.L_x_52) ;  /* 0xfffffffc00fc7947 */ /* 0x000fc0000383ffff */
[----:B------:R-:W-:-:S00]  /*2210*/  NOP ;  /* 0x0000000000007918 */ /* 0x000fc00000000000 */
        /* <DEDUP_REMOVED lines=14> */
.L_x_53:


//--------------------- .nv.shared.gluon_wgmma    --------------------------
	.section	.nv.shared.gluon_wgmma,"aw",@nobits
	.sectionflags	@""
	.align	16
	.zero		1024


//--------------------- .nv.shared.reserved.0     --------------------------
	.section	.nv.shared.reserved.0,"aw",@nobits
	.weak		__nv_reservedSMEM_offset_0_alias
	.size		__nv_reservedSMEM_offset_0_alias, 0, 0
	.other		__nv_reservedSMEM_offset_0_alias,@"STO_CUDA_RESERVED_SHARED STV_DEFAULT"
__nv_reservedSMEM_offset_0_alias:
	.zero		0


//--------------------- .nv.constant0.gluon_wgmma --------------------------
	.section	.nv.constant0.gluon_wgmma,"a",@progbits
	.sectionflags	@""
	.align	4
.nv.constant0.gluon_wgmma:
	.zero		608


//--------------------- SYMBOLS --------------------------

	.type		.nv.reservedSmem.offset0,@object
	.size		.nv.reservedSmem.offset0,0x4
